//
// Generated by NVIDIA NVVM Compiler
//
// Compiler Build ID: CL-36424714
// Cuda compilation tools, release 13.0, V13.0.88
// Based on NVVM 20.0.0
//

.version 9.0
.target sm_100
.address_size 64

	// .globl	_Z9pi_kernelP17curandStateXORWOWPii
.extern .func  (.param .b32 func_retval0) vprintf
(
	.param .b64 vprintf_param_0,
	.param .b64 vprintf_param_1
)
;
.global .align 4 .b8 precalc_xorwow_matrix[102400];
.global .align 4 .b8 precalc_xorwow_offset_matrix[102400];
.global .align 4 .b8 mrg32k3aM1[2304];
.global .align 4 .b8 mrg32k3aM2[2304];
.global .align 4 .b8 mrg32k3aM1SubSeq[2016];
.global .align 4 .b8 mrg32k3aM2SubSeq[2016];
.global .align 4 .b8 mrg32k3aM1Seq[2304];
.global .align 4 .b8 mrg32k3aM2Seq[2304];
.const .align 8 .b8 __cr_lgamma_table[72];
.global .align 1 .b8 $str[4] = {37, 100, 10};

.visible .entry _Z9pi_kernelP17curandStateXORWOWPii(
	.param .u64 .ptr .align 1 _Z9pi_kernelP17curandStateXORWOWPii_param_0,
	.param .u64 .ptr .align 1 _Z9pi_kernelP17curandStateXORWOWPii_param_1,
	.param .u32 _Z9pi_kernelP17curandStateXORWOWPii_param_2
)
{
	.local .align 8 .b8 	__local_depot0[8];
	.reg .b64 	%SP;
	.reg .b64 	%SPL;
	.reg .pred 	%p<35>;
	.reg .b32 	%r<630>;
	.reg .b32 	%f<21>;
	.reg .b64 	%rd<24>;
	.reg .b64 	%fd<26>;

	mov.u64 	%SPL, __local_depot0;
	cvta.local.u64 	%SP, %SPL;
	ld.param.u64 	%rd9, [_Z9pi_kernelP17curandStateXORWOWPii_param_0];
	ld.param.u64 	%rd8, [_Z9pi_kernelP17curandStateXORWOWPii_param_1];
	ld.param.u32 	%r259, [_Z9pi_kernelP17curandStateXORWOWPii_param_2];
	cvta.to.global.u64 	%rd10, %rd9;
	mov.u32 	%r260, %tid.x;
	mov.u32 	%r261, %ctaid.x;
	mov.u32 	%r262, %ntid.x;
	mad.lo.s32 	%r263, %r261, %r262, %r260;
	cvt.s64.s32 	%rd23, %r263;
	mul.wide.s32 	%rd11, %r263, 48;
	add.s64 	%rd2, %rd10, %rd11;
	xor.b32  	%r264, %r263, -1429050551;
	mul.lo.s32 	%r1, %r264, 1099087573;
	setp.gt.s32 	%p1, %r263, -1;
	selp.b32 	%r2, -644748465, -1947113066, %p1;
	add.s32 	%r265, %r2, %r1;
	add.s32 	%r3, %r265, 6615241;
	add.s32 	%r508, %r1, 123456789;
	st.global.v2.u32 	[%rd2], {%r3, %r508};
	xor.b32  	%r507, %r1, 362436069;
	add.s32 	%r506, %r2, 521288629;
	st.global.v2.u32 	[%rd2+8], {%r507, %r506};
	xor.b32  	%r505, %r2, 88675123;
	add.s32 	%r504, %r1, 5783321;
	st.global.v2.u32 	[%rd2+16], {%r505, %r504};
	setp.eq.s32 	%p2, %r263, 0;
	@%p2 bra 	$L__BB0_42;
	mov.b32 	%r490, 0;
$L__BB0_2:
	and.b64  	%rd4, %rd23, 3;
	setp.eq.s64 	%p3, %rd4, 0;
	@%p3 bra 	$L__BB0_41;
	mul.wide.u32 	%rd12, %r490, 3200;
	mov.u64 	%rd13, precalc_xorwow_matrix;
	add.s64 	%rd5, %rd13, %rd12;
	cvt.u32.u64 	%r15, %rd4;
	mov.b32 	%r491, 0;
$L__BB0_4:
	mov.b32 	%r504, 0;
	mov.u32 	%r505, %r504;
	mov.u32 	%r506, %r504;
	mov.u32 	%r507, %r504;
	mov.u32 	%r508, %r504;
	mov.u32 	%r497, %r504;
$L__BB0_5:
	mul.wide.u32 	%rd14, %r497, 4;
	add.s64 	%rd15, %rd2, %rd14;
	ld.global.u32 	%r23, [%rd15+4];
	shl.b32 	%r24, %r497, 5;
	mov.b32 	%r503, 0;
$L__BB0_6:
	.pragma "nounroll";
	shr.u32 	%r270, %r23, %r503;
	and.b32  	%r271, %r270, 1;
	setp.eq.b32 	%p4, %r271, 1;
	not.pred 	%p5, %p4;
	add.s32 	%r272, %r24, %r503;
	mul.lo.s32 	%r273, %r272, 5;
	mul.wide.u32 	%rd16, %r273, 4;
	add.s64 	%rd6, %rd5, %rd16;
	@%p5 bra 	$L__BB0_8;
	ld.global.u32 	%r274, [%rd6];
	xor.b32  	%r508, %r508, %r274;
	ld.global.u32 	%r275, [%rd6+4];
	xor.b32  	%r507, %r507, %r275;
	ld.global.u32 	%r276, [%rd6+8];
	xor.b32  	%r506, %r506, %r276;
	ld.global.u32 	%r277, [%rd6+12];
	xor.b32  	%r505, %r505, %r277;
	ld.global.u32 	%r278, [%rd6+16];
	xor.b32  	%r504, %r504, %r278;
$L__BB0_8:
	and.b32  	%r280, %r270, 2;
	setp.eq.s32 	%p6, %r280, 0;
	@%p6 bra 	$L__BB0_10;
	ld.global.u32 	%r281, [%rd6+20];
	xor.b32  	%r508, %r508, %r281;
	ld.global.u32 	%r282, [%rd6+24];
	xor.b32  	%r507, %r507, %r282;
	ld.global.u32 	%r283, [%rd6+28];
	xor.b32  	%r506, %r506, %r283;
	ld.global.u32 	%r284, [%rd6+32];
	xor.b32  	%r505, %r505, %r284;
	ld.global.u32 	%r285, [%rd6+36];
	xor.b32  	%r504, %r504, %r285;
$L__BB0_10:
	and.b32  	%r287, %r270, 4;
	setp.eq.s32 	%p7, %r287, 0;
	@%p7 bra 	$L__BB0_12;
	ld.global.u32 	%r288, [%rd6+40];
	xor.b32  	%r508, %r508, %r288;
	ld.global.u32 	%r289, [%rd6+44];
	xor.b32  	%r507, %r507, %r289;
	ld.global.u32 	%r290, [%rd6+48];
	xor.b32  	%r506, %r506, %r290;
	ld.global.u32 	%r291, [%rd6+52];
	xor.b32  	%r505, %r505, %r291;
	ld.global.u32 	%r292, [%rd6+56];
	xor.b32  	%r504, %r504, %r292;
$L__BB0_12:
	and.b32  	%r294, %r270, 8;
	setp.eq.s32 	%p8, %r294, 0;
	@%p8 bra 	$L__BB0_14;
	ld.global.u32 	%r295, [%rd6+60];
	xor.b32  	%r508, %r508, %r295;
	ld.global.u32 	%r296, [%rd6+64];
	xor.b32  	%r507, %r507, %r296;
	ld.global.u32 	%r297, [%rd6+68];
	xor.b32  	%r506, %r506, %r297;
	ld.global.u32 	%r298, [%rd6+72];
	xor.b32  	%r505, %r505, %r298;
	ld.global.u32 	%r299, [%rd6+76];
	xor.b32  	%r504, %r504, %r299;
$L__BB0_14:
	and.b32  	%r301, %r270, 16;
	setp.eq.s32 	%p9, %r301, 0;
	@%p9 bra 	$L__BB0_16;
	ld.global.u32 	%r302, [%rd6+80];
	xor.b32  	%r508, %r508, %r302;
	ld.global.u32 	%r303, [%rd6+84];
	xor.b32  	%r507, %r507, %r303;
	ld.global.u32 	%r304, [%rd6+88];
	xor.b32  	%r506, %r506, %r304;
	ld.global.u32 	%r305, [%rd6+92];
	xor.b32  	%r505, %r505, %r305;
	ld.global.u32 	%r306, [%rd6+96];
	xor.b32  	%r504, %r504, %r306;
$L__BB0_16:
	and.b32  	%r308, %r270, 32;
	setp.eq.s32 	%p10, %r308, 0;
	@%p10 bra 	$L__BB0_18;
	ld.global.u32 	%r309, [%rd6+100];
	xor.b32  	%r508, %r508, %r309;
	ld.global.u32 	%r310, [%rd6+104];
	xor.b32  	%r507, %r507, %r310;
	ld.global.u32 	%r311, [%rd6+108];
	xor.b32  	%r506, %r506, %r311;
	ld.global.u32 	%r312, [%rd6+112];
	xor.b32  	%r505, %r505, %r312;
	ld.global.u32 	%r313, [%rd6+116];
	xor.b32  	%r504, %r504, %r313;
$L__BB0_18:
	and.b32  	%r315, %r270, 64;
	setp.eq.s32 	%p11, %r315, 0;
	@%p11 bra 	$L__BB0_20;
	ld.global.u32 	%r316, [%rd6+120];
	xor.b32  	%r508, %r508, %r316;
	ld.global.u32 	%r317, [%rd6+124];
	xor.b32  	%r507, %r507, %r317;
	ld.global.u32 	%r318, [%rd6+128];
	xor.b32  	%r506, %r506, %r318;
	ld.global.u32 	%r319, [%rd6+132];
	xor.b32  	%r505, %r505, %r319;
	ld.global.u32 	%r320, [%rd6+136];
	xor.b32  	%r504, %r504, %r320;
$L__BB0_20:
	and.b32  	%r322, %r270, 128;
	setp.eq.s32 	%p12, %r322, 0;
	@%p12 bra 	$L__BB0_22;
	ld.global.u32 	%r323, [%rd6+140];
	xor.b32  	%r508, %r508, %r323;
	ld.global.u32 	%r324, [%rd6+144];
	xor.b32  	%r507, %r507, %r324;
	ld.global.u32 	%r325, [%rd6+148];
	xor.b32  	%r506, %r506, %r325;
	ld.global.u32 	%r326, [%rd6+152];
	xor.b32  	%r505, %r505, %r326;
	ld.global.u32 	%r327, [%rd6+156];
	xor.b32  	%r504, %r504, %r327;
$L__BB0_22:
	and.b32  	%r329, %r270, 256;
	setp.eq.s32 	%p13, %r329, 0;
	@%p13 bra 	$L__BB0_24;
	ld.global.u32 	%r330, [%rd6+160];
	xor.b32  	%r508, %r508, %r330;
	ld.global.u32 	%r331, [%rd6+164];
	xor.b32  	%r507, %r507, %r331;
	ld.global.u32 	%r332, [%rd6+168];
	xor.b32  	%r506, %r506, %r332;
	ld.global.u32 	%r333, [%rd6+172];
	xor.b32  	%r505, %r505, %r333;
	ld.global.u32 	%r334, [%rd6+176];
	xor.b32  	%r504, %r504, %r334;
$L__BB0_24:
	and.b32  	%r336, %r270, 512;
	setp.eq.s32 	%p14, %r336, 0;
	@%p14 bra 	$L__BB0_26;
	ld.global.u32 	%r337, [%rd6+180];
	xor.b32  	%r508, %r508, %r337;
	ld.global.u32 	%r338, [%rd6+184];
	xor.b32  	%r507, %r507, %r338;
	ld.global.u32 	%r339, [%rd6+188];
	xor.b32  	%r506, %r506, %r339;
	ld.global.u32 	%r340, [%rd6+192];
	xor.b32  	%r505, %r505, %r340;
	ld.global.u32 	%r341, [%rd6+196];
	xor.b32  	%r504, %r504, %r341;
$L__BB0_26:
	and.b32  	%r343, %r270, 1024;
	setp.eq.s32 	%p15, %r343, 0;
	@%p15 bra 	$L__BB0_28;
	ld.global.u32 	%r344, [%rd6+200];
	xor.b32  	%r508, %r508, %r344;
	ld.global.u32 	%r345, [%rd6+204];
	xor.b32  	%r507, %r507, %r345;
	ld.global.u32 	%r346, [%rd6+208];
	xor.b32  	%r506, %r506, %r346;
	ld.global.u32 	%r347, [%rd6+212];
	xor.b32  	%r505, %r505, %r347;
	ld.global.u32 	%r348, [%rd6+216];
	xor.b32  	%r504, %r504, %r348;
$L__BB0_28:
	and.b32  	%r350, %r270, 2048;
	setp.eq.s32 	%p16, %r350, 0;
	@%p16 bra 	$L__BB0_30;
	ld.global.u32 	%r351, [%rd6+220];
	xor.b32  	%r508, %r508, %r351;
	ld.global.u32 	%r352, [%rd6+224];
	xor.b32  	%r507, %r507, %r352;
	ld.global.u32 	%r353, [%rd6+228];
	xor.b32  	%r506, %r506, %r353;
	ld.global.u32 	%r354, [%rd6+232];
	xor.b32  	%r505, %r505, %r354;
	ld.global.u32 	%r355, [%rd6+236];
	xor.b32  	%r504, %r504, %r355;
$L__BB0_30:
	and.b32  	%r357, %r270, 4096;
	setp.eq.s32 	%p17, %r357, 0;
	@%p17 bra 	$L__BB0_32;
	ld.global.u32 	%r358, [%rd6+240];
	xor.b32  	%r508, %r508, %r358;
	ld.global.u32 	%r359, [%rd6+244];
	xor.b32  	%r507, %r507, %r359;
	ld.global.u32 	%r360, [%rd6+248];
	xor.b32  	%r506, %r506, %r360;
	ld.global.u32 	%r361, [%rd6+252];
	xor.b32  	%r505, %r505, %r361;
	ld.global.u32 	%r362, [%rd6+256];
	xor.b32  	%r504, %r504, %r362;
$L__BB0_32:
	and.b32  	%r364, %r270, 8192;
	setp.eq.s32 	%p18, %r364, 0;
	@%p18 bra 	$L__BB0_34;
	ld.global.u32 	%r365, [%rd6+260];
	xor.b32  	%r508, %r508, %r365;
	ld.global.u32 	%r366, [%rd6+264];
	xor.b32  	%r507, %r507, %r366;
	ld.global.u32 	%r367, [%rd6+268];
	xor.b32  	%r506, %r506, %r367;
	ld.global.u32 	%r368, [%rd6+272];
	xor.b32  	%r505, %r505, %r368;
	ld.global.u32 	%r369, [%rd6+276];
	xor.b32  	%r504, %r504, %r369;
$L__BB0_34:
	and.b32  	%r371, %r270, 16384;
	setp.eq.s32 	%p19, %r371, 0;
	@%p19 bra 	$L__BB0_36;
	ld.global.u32 	%r372, [%rd6+280];
	xor.b32  	%r508, %r508, %r372;
	ld.global.u32 	%r373, [%rd6+284];
	xor.b32  	%r507, %r507, %r373;
	ld.global.u32 	%r374, [%rd6+288];
	xor.b32  	%r506, %r506, %r374;
	ld.global.u32 	%r375, [%rd6+292];
	xor.b32  	%r505, %r505, %r375;
	ld.global.u32 	%r376, [%rd6+296];
	xor.b32  	%r504, %r504, %r376;
$L__BB0_36:
	and.b32  	%r378, %r270, 32768;
	setp.eq.s32 	%p20, %r378, 0;
	@%p20 bra 	$L__BB0_38;
	ld.global.u32 	%r379, [%rd6+300];
	xor.b32  	%r508, %r508, %r379;
	ld.global.u32 	%r380, [%rd6+304];
	xor.b32  	%r507, %r507, %r380;
	ld.global.u32 	%r381, [%rd6+308];
	xor.b32  	%r506, %r506, %r381;
	ld.global.u32 	%r382, [%rd6+312];
	xor.b32  	%r505, %r505, %r382;
	ld.global.u32 	%r383, [%rd6+316];
	xor.b32  	%r504, %r504, %r383;
$L__BB0_38:
	add.s32 	%r503, %r503, 16;
	setp.ne.s32 	%p21, %r503, 32;
	@%p21 bra 	$L__BB0_6;
	mad.lo.s32 	%r384, %r497, -31, %r24;
	add.s32 	%r497, %r384, 1;
	setp.ne.s32 	%p22, %r497, 5;
	@%p22 bra 	$L__BB0_5;
	st.global.u32 	[%rd2+4], %r508;
	st.global.u32 	[%rd2+8], %r507;
	st.global.u32 	[%rd2+12], %r506;
	st.global.u32 	[%rd2+16], %r505;
	st.global.u32 	[%rd2+20], %r504;
	add.s32 	%r491, %r491, 1;
	setp.lt.u32 	%p23, %r491, %r15;
	@%p23 bra 	$L__BB0_4;
$L__BB0_41:
	shr.u64 	%rd7, %rd23, 2;
	add.s32 	%r490, %r490, 1;
	setp.gt.u64 	%p24, %rd23, 3;
	mov.u64 	%rd23, %rd7;
	@%p24 bra 	$L__BB0_2;
$L__BB0_42:
	mov.b32 	%r628, 0;
	st.global.v2.u32 	[%rd2+24], {%r628, %r628};
	st.global.u32 	[%rd2+32], %r628;
	mov.b64 	%rd17, 0;
	st.global.u64 	[%rd2+40], %rd17;
	setp.lt.s32 	%p25, %r259, 1;
	@%p25 bra 	$L__BB0_50;
	and.b32  	%r205, %r259, 3;
	setp.lt.u32 	%p26, %r259, 4;
	mov.b32 	%r628, 0;
	mov.u32 	%r608, %r3;
	@%p26 bra 	$L__BB0_46;
	add.s32 	%r595, %r265, 9514737;
	and.b32  	%r390, %r259, 2147483644;
	neg.s32 	%r594, %r390;
	mov.b32 	%r628, 0;
$L__BB0_45:
	mov.u32 	%r608, %r595;
	shr.u32 	%r391, %r508, 2;
	xor.b32  	%r392, %r391, %r508;
	shl.b32 	%r393, %r504, 4;
	shl.b32 	%r394, %r392, 1;
	xor.b32  	%r395, %r394, %r393;
	xor.b32  	%r396, %r395, %r392;
	xor.b32  	%r397, %r396, %r504;
	add.s32 	%r398, %r608, -2899496;
	add.s32 	%r399, %r398, %r397;
	add.s32 	%r400, %r399, 362437;
	cvt.rn.f32.u32 	%f1, %r400;
	fma.rn.f32 	%f2, %f1, 0f2F800000, 0f2F000000;
	cvt.f64.f32 	%fd1, %f2;
	shr.u32 	%r401, %r507, 2;
	xor.b32  	%r402, %r401, %r507;
	shl.b32 	%r403, %r397, 4;
	shl.b32 	%r404, %r402, 1;
	xor.b32  	%r405, %r404, %r403;
	xor.b32  	%r406, %r405, %r402;
	xor.b32  	%r407, %r406, %r397;
	add.s32 	%r408, %r398, %r407;
	add.s32 	%r409, %r408, 724874;
	cvt.rn.f32.u32 	%f3, %r409;
	fma.rn.f32 	%f4, %f3, 0f2F800000, 0f2F000000;
	cvt.f64.f32 	%fd2, %f4;
	mul.f64 	%fd3, %fd2, %fd2;
	fma.rn.f64 	%fd4, %fd1, %fd1, %fd3;
	sqrt.rn.f64 	%fd5, %fd4;
	setp.le.f64 	%p27, %fd5, 0d3FF0000000000000;
	selp.u32 	%r410, 1, 0, %p27;
	add.s32 	%r411, %r628, %r410;
	shr.u32 	%r412, %r506, 2;
	xor.b32  	%r413, %r412, %r506;
	shl.b32 	%r414, %r407, 4;
	shl.b32 	%r415, %r413, 1;
	xor.b32  	%r416, %r415, %r414;
	xor.b32  	%r417, %r416, %r413;
	xor.b32  	%r418, %r417, %r407;
	add.s32 	%r419, %r398, %r418;
	add.s32 	%r420, %r419, 1087311;
	cvt.rn.f32.u32 	%f5, %r420;
	fma.rn.f32 	%f6, %f5, 0f2F800000, 0f2F000000;
	cvt.f64.f32 	%fd6, %f6;
	shr.u32 	%r421, %r505, 2;
	xor.b32  	%r422, %r421, %r505;
	shl.b32 	%r423, %r418, 4;
	shl.b32 	%r424, %r422, 1;
	xor.b32  	%r425, %r424, %r423;
	xor.b32  	%r426, %r425, %r422;
	xor.b32  	%r508, %r426, %r418;
	add.s32 	%r427, %r398, %r508;
	add.s32 	%r428, %r427, 1449748;
	cvt.rn.f32.u32 	%f7, %r428;
	fma.rn.f32 	%f8, %f7, 0f2F800000, 0f2F000000;
	cvt.f64.f32 	%fd7, %f8;
	mul.f64 	%fd8, %fd7, %fd7;
	fma.rn.f64 	%fd9, %fd6, %fd6, %fd8;
	sqrt.rn.f64 	%fd10, %fd9;
	setp.le.f64 	%p28, %fd10, 0d3FF0000000000000;
	selp.u32 	%r429, 1, 0, %p28;
	add.s32 	%r430, %r411, %r429;
	shr.u32 	%r431, %r504, 2;
	xor.b32  	%r432, %r431, %r504;
	shl.b32 	%r433, %r508, 4;
	shl.b32 	%r434, %r432, 1;
	xor.b32  	%r435, %r434, %r433;
	xor.b32  	%r436, %r435, %r432;
	xor.b32  	%r507, %r436, %r508;
	add.s32 	%r437, %r398, %r507;
	add.s32 	%r438, %r437, 1812185;
	cvt.rn.f32.u32 	%f9, %r438;
	fma.rn.f32 	%f10, %f9, 0f2F800000, 0f2F000000;
	cvt.f64.f32 	%fd11, %f10;
	shr.u32 	%r439, %r397, 2;
	xor.b32  	%r440, %r439, %r397;
	shl.b32 	%r441, %r507, 4;
	shl.b32 	%r442, %r440, 1;
	xor.b32  	%r443, %r442, %r441;
	xor.b32  	%r444, %r443, %r440;
	xor.b32  	%r506, %r444, %r507;
	add.s32 	%r445, %r398, %r506;
	add.s32 	%r446, %r445, 2174622;
	cvt.rn.f32.u32 	%f11, %r446;
	fma.rn.f32 	%f12, %f11, 0f2F800000, 0f2F000000;
	cvt.f64.f32 	%fd12, %f12;
	mul.f64 	%fd13, %fd12, %fd12;
	fma.rn.f64 	%fd14, %fd11, %fd11, %fd13;
	sqrt.rn.f64 	%fd15, %fd14;
	setp.le.f64 	%p29, %fd15, 0d3FF0000000000000;
	selp.u32 	%r447, 1, 0, %p29;
	add.s32 	%r448, %r430, %r447;
	shr.u32 	%r449, %r407, 2;
	xor.b32  	%r450, %r449, %r407;
	shl.b32 	%r451, %r506, 4;
	shl.b32 	%r452, %r450, 1;
	xor.b32  	%r453, %r452, %r451;
	xor.b32  	%r454, %r453, %r450;
	xor.b32  	%r505, %r454, %r506;
	add.s32 	%r455, %r398, %r505;
	add.s32 	%r456, %r455, 2537059;
	cvt.rn.f32.u32 	%f13, %r456;
	fma.rn.f32 	%f14, %f13, 0f2F800000, 0f2F000000;
	cvt.f64.f32 	%fd16, %f14;
	shr.u32 	%r457, %r418, 2;
	xor.b32  	%r458, %r457, %r418;
	shl.b32 	%r459, %r505, 4;
	shl.b32 	%r460, %r458, 1;
	xor.b32  	%r461, %r460, %r459;
	xor.b32  	%r462, %r461, %r458;
	xor.b32  	%r504, %r462, %r505;
	add.s32 	%r463, %r504, %r608;
	cvt.rn.f32.u32 	%f15, %r463;
	fma.rn.f32 	%f16, %f15, 0f2F800000, 0f2F000000;
	cvt.f64.f32 	%fd17, %f16;
	mul.f64 	%fd18, %fd17, %fd17;
	fma.rn.f64 	%fd19, %fd16, %fd16, %fd18;
	sqrt.rn.f64 	%fd20, %fd19;
	setp.le.f64 	%p30, %fd20, 0d3FF0000000000000;
	selp.u32 	%r464, 1, 0, %p30;
	add.s32 	%r628, %r448, %r464;
	add.s32 	%r595, %r608, 2899496;
	add.s32 	%r594, %r594, 4;
	setp.ne.s32 	%p31, %r594, 0;
	@%p31 bra 	$L__BB0_45;
$L__BB0_46:
	setp.eq.s32 	%p32, %r205, 0;
	@%p32 bra 	$L__BB0_49;
	add.s32 	%r616, %r608, 724874;
	neg.s32 	%r615, %r205;
	mov.u32 	%r620, %r507;
	mov.u32 	%r621, %r508;
$L__BB0_48:
	.pragma "nounroll";
	mov.u32 	%r508, %r506;
	mov.u32 	%r507, %r505;
	mov.u32 	%r506, %r504;
	shr.u32 	%r465, %r621, 2;
	xor.b32  	%r466, %r465, %r621;
	shl.b32 	%r467, %r506, 4;
	shl.b32 	%r468, %r466, 1;
	xor.b32  	%r469, %r468, %r467;
	xor.b32  	%r470, %r469, %r466;
	xor.b32  	%r505, %r470, %r506;
	add.s32 	%r471, %r616, %r505;
	add.s32 	%r472, %r471, -362437;
	cvt.rn.f32.u32 	%f17, %r472;
	fma.rn.f32 	%f18, %f17, 0f2F800000, 0f2F000000;
	cvt.f64.f32 	%fd21, %f18;
	shr.u32 	%r473, %r620, 2;
	xor.b32  	%r474, %r473, %r620;
	shl.b32 	%r475, %r505, 4;
	shl.b32 	%r476, %r474, 1;
	xor.b32  	%r477, %r476, %r475;
	xor.b32  	%r478, %r477, %r474;
	xor.b32  	%r504, %r478, %r505;
	add.s32 	%r479, %r616, %r504;
	cvt.rn.f32.u32 	%f19, %r479;
	fma.rn.f32 	%f20, %f19, 0f2F800000, 0f2F000000;
	cvt.f64.f32 	%fd22, %f20;
	mul.f64 	%fd23, %fd22, %fd22;
	fma.rn.f64 	%fd24, %fd21, %fd21, %fd23;
	sqrt.rn.f64 	%fd25, %fd24;
	setp.le.f64 	%p33, %fd25, 0d3FF0000000000000;
	selp.u32 	%r480, 1, 0, %p33;
	add.s32 	%r628, %r628, %r480;
	add.s32 	%r616, %r616, 724874;
	add.s32 	%r615, %r615, 1;
	setp.ne.s32 	%p34, %r615, 0;
	mov.u32 	%r620, %r507;
	mov.u32 	%r621, %r508;
	@%p34 bra 	$L__BB0_48;
$L__BB0_49:
	st.global.v2.u32 	[%rd2+8], {%r507, %r506};
	st.global.v2.u32 	[%rd2+16], {%r505, %r504};
	mad.lo.s32 	%r481, %r259, 724874, %r3;
	st.global.v2.u32 	[%rd2], {%r481, %r508};
$L__BB0_50:
	add.u64 	%rd18, %SP, 0;
	add.u64 	%rd19, %SPL, 0;
	cvta.to.global.u64 	%rd20, %rd8;
	st.local.u64 	[%rd19], %rd8;
	mov.u64 	%rd21, $str;
	cvta.global.u64 	%rd22, %rd21;
	{ // callseq 0, 0
	.param .b64 param0;
	st.param.b64 	[param0], %rd22;
	.param .b64 param1;
	st.param.b64 	[param1], %rd18;
	.param .b32 retval0;
	call.uni (retval0), 
	vprintf, 
	(
	param0, 
	param1
	);
	ld.param.b32 	%r482, [retval0];
	} // callseq 0
	atom.global.add.u32 	%r484, [%rd20], %r628;
	ret;

}


// ===== COMPILED SASS (sm_100) =====

	.target	sm_100

	.elftype	@"ET_EXEC"


//--------------------- .note.nv.tkinfo           --------------------------
	.section	.note.nv.tkinfo,"",@"SHT_NOTE"
	.sectionflags	@"SHF_NOTE_NV_TKINFO"
	.tkinfo
        /*0018*/ 	.word	0x00000002
        /*0030*/ 	.string	""
        /*0030*/ 	.string	"ptxas"
        /*0030*/ 	.string	"Cuda compilation tools, release 13.0, V13.0.88"
        /*0030*/ 	.string	"Build cuda_13.0.r13.0/compiler.36424714_0"
        /*0030*/ 	.string	"-arch sm_100 -m 64 "



//--------------------- .note.nv.cuinfo           --------------------------
	.section	.note.nv.cuinfo,"",@"SHT_NOTE"
	.sectionflags	@"SHF_NOTE_NV_CUINFO"
        /*0018*/ 	.short	0x0002
        /*001a*/ 	.short	0x0064
        /*001c*/ 	.short	0x0082
	.zero		2


//--------------------- .nv.info                  --------------------------
	.section	.nv.info,"",@"SHT_CUDA_INFO"
	.align	4


	//----- nvinfo : EIATTR_REGCOUNT
	.align		4
        /*0000*/ 	.byte	0x04, 0x2f
        /*0002*/ 	.short	(.L_11 - .L_10)
	.align		4
.L_10:
        /*0004*/ 	.word	index@(_Z9pi_kernelP17curandStateXORWOWPii)
        /*0008*/ 	.word	0x00000020


	//----- nvinfo : EIATTR_FRAME_SIZE
	.align		4
.L_11:
        /*000c*/ 	.byte	0x04, 0x11
        /*000e*/ 	.short	(.L_13 - .L_12)
	.align		4
.L_12:
        /*0010*/ 	.word	index@($__internal_0_$__cuda_sm20_dsqrt_rn_f64_mediumpath_v1)
        /*0014*/ 	.word	0x00000008


	//----- nvinfo : EIATTR_FRAME_SIZE
	.align		4
.L_13:
        /*0018*/ 	.byte	0x04, 0x11
        /*001a*/ 	.short	(.L_15 - .L_14)
	.align		4
.L_14:
        /*001c*/ 	.word	index@(_Z9pi_kernelP17curandStateXORWOWPii)
        /*0020*/ 	.word	0x00000008


	//----- nvinfo : EIATTR_MIN_STACK_SIZE
	.align		4
.L_15:
        /*0024*/ 	.byte	0x04, 0x12
        /*0026*/ 	.short	(.L_17 - .L_16)
	.align		4
.L_16:
        /*0028*/ 	.word	index@(_Z9pi_kernelP17curandStateXORWOWPii)
        /*002c*/ 	.word	0x00000008
.L_17:


//--------------------- .nv.compat                --------------------------
	.section	.nv.compat,"",@"SHT_CUDA_COMPAT_INFO"
	.align	4
        /*0000*/ 	.byte	0x02, 0x09, 0x00, 0x00, 0x02, 0x02, 0x01, 0x00, 0x02, 0x05, 0x05, 0x00, 0x03, 0x07, 0x01, 0x01
        /*0010*/ 	.byte	0x02, 0x03, 0x00, 0x00, 0x02, 0x06, 0x01, 0x00, 0x04, 0x0b, 0x08, 0x00, 0x01, 0x00, 0x00, 0x00
        /*0020*/ 	.byte	0x00, 0x00, 0x00, 0x00


//--------------------- .nv.info._Z9pi_kernelP17curandStateXORWOWPii --------------------------
	.section	.nv.info._Z9pi_kernelP17curandStateXORWOWPii,"",@"SHT_CUDA_INFO"
	.sectionflags	@""
	.align	4


	//----- nvinfo : EIATTR_CUDA_API_VERSION
	.align		4
        /*0000*/ 	.byte	0x04, 0x37
        /*0002*/ 	.short	(.L_19 - .L_18)
.L_18:
        /*0004*/ 	.word	0x00000082


	//----- nvinfo : EIATTR_KPARAM_INFO
	.align		4
.L_19:
        /*0008*/ 	.byte	0x04, 0x17
        /*000a*/ 	.short	(.L_21 - .L_20)
.L_20:
        /*000c*/ 	.word	0x00000000
        /*0010*/ 	.short	0x0002
        /*0012*/ 	.short	0x0010
        /*0014*/ 	.byte	0x00, 0xf0, 0x11, 0x00


	//----- nvinfo : EIATTR_KPARAM_INFO
	.align		4
.L_21:
        /*0018*/ 	.byte	0x04, 0x17
        /*001a*/ 	.short	(.L_23 - .L_22)
.L_22:
        /*001c*/ 	.word	0x00000000
        /*0020*/ 	.short	0x0001
        /*0022*/ 	.short	0x0008
        /*0024*/ 	.byte	0x00, 0xf5, 0x21, 0x00


	//----- nvinfo : EIATTR_KPARAM_INFO
	.align		4
.L_23:
        /*0028*/ 	.byte	0x04, 0x17
        /*002a*/ 	.short	(.L_25 - .L_24)
.L_24:
        /*002c*/ 	.word	0x00000000
        /*0030*/ 	.short	0x0000
        /*0032*/ 	.short	0x0000
        /*0034*/ 	.byte	0x00, 0xf5, 0x21, 0x00


	//----- nvinfo : EIATTR_SPARSE_MMA_MASK
	.align		4
.L_25:
        /*0038*/ 	.byte	0x03, 0x50
        /*003a*/ 	.short	0x0000


	//----- nvinfo : EIATTR_MAXREG_COUNT
	.align		4
        /*003c*/ 	.byte	0x03, 0x1b
        /*003e*/ 	.short	0x00ff


	//----- nvinfo : EIATTR_EXTERNS
	.align		4
        /*0040*/ 	.byte	0x04, 0x0f
        /*0042*/ 	.short	(.L_27 - .L_26)


	//   ....[0]....
	.align		4
.L_26:
        /*0044*/ 	.word	index@(vprintf)


	//----- nvinfo : EIATTR_MERCURY_ISA_VERSION
	.align		4
.L_27:
        /*0048*/ 	.byte	0x03, 0x5f
        /*004a*/ 	.short	0x0101


	//----- nvinfo : EIATTR_INT_WARP_WIDE_INSTR_OFFSETS
	.align		4
        /*004c*/ 	.byte	0x04, 0x31
        /*004e*/ 	.short	(.L_29 - .L_28)


	//   ....[0]....
.L_28:
        /*0050*/ 	.word	0x00002210


	//   ....[1]....
        /*0054*/ 	.word	0x00002230


	//----- nvinfo : EIATTR_VRC_CTA_INIT_COUNT
	.align		4
.L_29:
        /*0058*/ 	.byte	0x02, 0x4a
	.zero		1
	.zero		1


	//----- nvinfo : EIATTR_SYSCALL_OFFSETS
	.align		4
        /*005c*/ 	.byte	0x04, 0x46
        /*005e*/ 	.short	(.L_31 - .L_30)


	//   ....[0]....
.L_30:
        /*0060*/ 	.word	0x000021f0


	//----- nvinfo : EIATTR_EXIT_INSTR_OFFSETS
	.align		4
.L_31:
        /*0064*/ 	.byte	0x04, 0x1c
        /*0066*/ 	.short	(.L_33 - .L_32)


	//   ....[0]....
.L_32:
        /*0068*/ 	.word	0x00002280


	//----- nvinfo : EIATTR_CRS_STACK_SIZE
	.align		4
.L_33:
        /*006c*/ 	.byte	0x04, 0x1e
        /*006e*/ 	.short	(.L_35 - .L_34)
.L_34:
        /*0070*/ 	.word	0x00000000


	//----- nvinfo : EIATTR_CBANK_PARAM_SIZE
	.align		4
.L_35:
        /*0074*/ 	.byte	0x03, 0x19
        /*0076*/ 	.short	0x0014


	//----- nvinfo : EIATTR_PARAM_CBANK
	.align		4
        /*0078*/ 	.byte	0x04, 0x0a
        /*007a*/ 	.short	(.L_37 - .L_36)
	.align		4
.L_36:
        /*007c*/ 	.word	index@(.nv.constant0._Z9pi_kernelP17curandStateXORWOWPii)
        /*0080*/ 	.short	0x0380
        /*0082*/ 	.short	0x0014


	//----- nvinfo : EIATTR_SW_WAR
	.align		4
.L_37:
        /*0084*/ 	.byte	0x04, 0x36
        /*0086*/ 	.short	(.L_39 - .L_38)
.L_38:
        /*0088*/ 	.word	0x00000008
.L_39:


//--------------------- .nv.callgraph             --------------------------
	.section	.nv.callgraph,"",@"SHT_CUDA_CALLGRAPH"
	.align	4
	.sectionentsize	8
	.align		4
        /*0000*/ 	.word	0x00000000
	.align		4
        /*0004*/ 	.word	0xffffffff
	.align		4
        /*0008*/ 	.word	index@(_Z9pi_kernelP17curandStateXORWOWPii)
	.align		4
        /*000c*/ 	.word	index@(vprintf)
	.align		4
        /*0010*/ 	.word	0x00000000
	.align		4
        /*0014*/ 	.word	0xfffffffe
	.align		4
        /*0018*/ 	.word	0x00000000
	.align		4
        /*001c*/ 	.word	0xfffffffd
	.align		4
        /*0020*/ 	.word	0x00000000
	.align		4
        /*0024*/ 	.word	0xfffffffc


//--------------------- .nv.constant4             --------------------------
	.section	.nv.constant4,"a",@progbits
	.align	8
	.align		8
.nv.constant4:
        /*0000*/ 	.dword	vprintf
	.align		8
        /*0008*/ 	.dword	precalc_xorwow_matrix
	.align		8
        /*0010*/ 	.dword	precalc_xorwow_offset_matrix
	.align		8
        /*0018*/ 	.dword	mrg32k3aM1
	.align		8
        /*0020*/ 	.dword	mrg32k3aM2
	.align		8
        /*0028*/ 	.dword	mrg32k3aM1SubSeq
	.align		8
        /*0030*/ 	.dword	mrg32k3aM2SubSeq
	.align		8
        /*0038*/ 	.dword	mrg32k3aM1Seq
	.align		8
        /*0040*/ 	.dword	mrg32k3aM2Seq
	.align		8
        /*0048*/ 	.dword	$str


//--------------------- .nv.constant3             --------------------------
	.section	.nv.constant3,"a",@progbits
	.align	8
.nv.constant3:
	.type		__cr_lgamma_table,@object
	.size		__cr_lgamma_table,(.L_8 - __cr_lgamma_table)
__cr_lgamma_table:
        /*0000*/ 	.byte	0x00, 0x00, 0x00, 0x00, 0x00, 0x00, 0x00, 0x00, 0x00, 0x00, 0x00, 0x00, 0x00, 0x00, 0x00, 0x00
        /*0010*/ 	.byte	0xef, 0x39, 0xfa, 0xfe, 0x42, 0x2e, 0xe6, 0x3f, 0x02, 0x20, 0x2a, 0xfa, 0x0b, 0xab, 0xfc, 0x3f
        /*0020*/ 	.byte	0xf9, 0x2c, 0x92, 0x7c, 0xa7, 0x6c, 0x09, 0x40, 0xc9, 0x79, 0x44, 0x3c, 0x64, 0x26, 0x13, 0x40
        /*0030*/ 	.byte	0xca, 0x01, 0xcf, 0x3a, 0x27, 0x51, 0x1a, 0x40, 0x30, 0xcc, 0x2d, 0xf3, 0xe1, 0x0c, 0x21, 0x40
        /*0040*/ 	.byte	0x0d, 0xb7, 0xfc, 0x82, 0x8e, 0x35, 0x25, 0x40
.L_8:


//--------------------- .text._Z9pi_kernelP17curandStateXORWOWPii --------------------------
	.section	.text._Z9pi_kernelP17curandStateXORWOWPii,"ax",@progbits
	.align	128
        .global         _Z9pi_kernelP17curandStateXORWOWPii
        .type           _Z9pi_kernelP17curandStateXORWOWPii,@function
        .size           _Z9pi_kernelP17curandStateXORWOWPii,(.L_x_29 - _Z9pi_kernelP17curandStateXORWOWPii)
        .other          _Z9pi_kernelP17curandStateXORWOWPii,@"STO_CUDA_ENTRY STV_DEFAULT"
_Z9pi_kernelP17curandStateXORWOWPii:
.text._Z9pi_kernelP17curandStateXORWOWPii:
[----:B------:R-:W0:Y:S01]  /*0000*/  LDC R1, c[0x0][0x37c] ;  /* 0x0000df00ff017b82 */ /* 0x000e220000000800 */
[----:B------:R-:W1:Y:S01]  /*0010*/  S2R R7, SR_TID.X ;  /* 0x0000000000077919 */ /* 0x000e620000002100 */
[----:B------:R-:W2:Y:S06]  /*0020*/  LDCU UR5, c[0x0][0x2fc] ;  /* 0x00005f80ff0577ac */ /* 0x000eac0008000800 */
[----:B------:R-:W1:Y:S01]  /*0030*/  S2UR UR4, SR_CTAID.X ;  /* 0x00000000000479c3 */ /* 0x000e620000002500 */
[----:B------:R-:W-:Y:S01]  /*0040*/  IMAD.MOV.U32 R8, RZ, RZ, -0x266e14b1 ;  /* 0xd991eb4fff087424 */ /* 0x000fe200078e00ff */
[----:B------:R-:W-:Y:S01]  /*0050*/  BSSY.RECONVERGENT B0, `(.L_x_0) ;  /* 0x00000ea000007945 */ /* 0x000fe20003800200 */
[----:B------:R-:W3:Y:S01]  /*0060*/  LDCU.64 UR36, c[0x0][0x358] ;  /* 0x00006b00ff2477ac */ /* 0x000ee20008000a00 */
[----:B0-----:R-:W-:-:S04]  /*0070*/  VIADD R1, R1, 0xfffffff8 ;  /* 0xfffffff801017836 */ /* 0x001fc80000000000 */
[----:B------:R-:W1:Y:S01]  /*0080*/  LDC R0, c[0x0][0x360] ;  /* 0x0000d800ff007b82 */ /* 0x000e620000000800 */
[----:B------:R-:W-:-:S07]  /*0090*/  R2UR UR8, R1 ;  /* 0x00000000010872ca */ /* 0x000fce00000e0000 */
[----:B------:R-:W0:Y:S01]  /*00a0*/  LDC.64 R14, c[0x0][0x380] ;  /* 0x0000e000ff0e7b82 */ /* 0x000e220000000a00 */
[----:B-1----:R-:W-:Y:S01]  /*00b0*/  IMAD R7, R0, UR4, R7 ;  /* 0x0000000400077c24 */ /* 0x002fe2000f8e0207 */
[----:B------:R-:W1:Y:S04]  /*00c0*/  LDCU UR4, c[0x0][0x2f8] ;  /* 0x00005f00ff0477ac */ /* 0x000e680008000800 */
[C---:B------:R-:W-:Y:S02]  /*00d0*/  LOP3.LUT R0, R7.reuse, 0xaad26b49, RZ, 0x3c, !PT ;  /* 0xaad26b4907007812 */ /* 0x040fe400078e3cff */
[C---:B------:R-:W-:Y:S01]  /*00e0*/  ISETP.GT.AND P0, PT, R7.reuse, -0x1, PT ;  /* 0xffffffff0700780c */ /* 0x040fe20003f04270 */
[----:B0-----:R-:W-:-:S03]  /*00f0*/  IMAD.WIDE R14, R7, 0x30, R14 ;  /* 0x00000030070e7825 */ /* 0x001fc600078e020e */
[----:B------:R-:W-:Y:S01]  /*0100*/  SEL R8, R8, 0x8bf16996, P0 ;  /* 0x8bf1699608087807 */ /* 0x000fe20000000000 */
[----:B------:R-:W-:Y:S01]  /*0110*/  IMAD R9, R0, 0x4182bed5, RZ ;  /* 0x4182bed500097824 */ /* 0x000fe200078e02ff */
[----:B------:R-:W-:-:S03]  /*0120*/  ISETP.NE.AND P0, PT, R7, RZ, PT ;  /* 0x000000ff0700720c */ /* 0x000fc60003f05270 */
[C---:B------:R-:W-:Y:S01]  /*0130*/  IMAD.IADD R0, R9.reuse, 0x1, R8 ;  /* 0x0000000109007824 */ /* 0x040fe200078e0208 */
[C---:B------:R-:W-:Y:S01]  /*0140*/  LOP3.LUT R12, R9.reuse, 0x159a55e5, RZ, 0x3c, !PT ;  /* 0x159a55e5090c7812 */ /* 0x040fe200078e3cff */
[C---:B------:R-:W-:Y:S01]  /*0150*/  VIADD R13, R8.reuse, 0x1f123bb5 ;  /* 0x1f123bb5080d7836 */ /* 0x040fe20000000000 */
[----:B------:R-:W-:Y:S01]  /*0160*/  LOP3.LUT R8, R8, 0x5491333, RZ, 0x3c, !PT ;  /* 0x0549133308087812 */ /* 0x000fe200078e3cff */
[C---:B------:R-:W-:Y:S01]  /*0170*/  VIADD R11, R9.reuse, 0x75bcd15 ;  /* 0x075bcd15090b7836 */ /* 0x040fe20000000000 */
[----:B-1----:R-:W-:Y:S01]  /*0180*/  UIADD3 UR6, UP0, UPT, UR8, UR4, URZ ;  /* 0x0000000408067290 */ /* 0x002fe2000ff1e0ff */
[----:B------:R-:W-:Y:S01]  /*0190*/  VIADD R9, R9, 0x583f19 ;  /* 0x00583f1909097836 */ /* 0x000fe20000000000 */
[----:B---3--:R0:W-:Y:S01]  /*01a0*/  STG.E.64 desc[UR36][R14.64+0x8], R12 ;  /* 0x0000080c0e007986 */ /* 0x0081e2000c101b24 */
[----:B------:R-:W-:Y:S01]  /*01b0*/  VIADD R10, R0, 0x64f0c9 ;  /* 0x0064f0c9000a7836 */ /* 0x000fe20000000000 */
[----:B--2---:R-:W-:Y:S02]  /*01c0*/  UIADD3.X UR7, UPT, UPT, URZ, UR5, URZ, UP0, !UPT ;  /* 0x00000005ff077290 */ /* 0x004fe400087fe4ff */
[----:B------:R0:W-:Y:S04]  /*01d0*/  STG.E.64 desc[UR36][R14.64+0x10], R8 ;  /* 0x000010080e007986 */ /* 0x0001e8000c101b24 */
[----:B------:R0:W-:Y:S01]  /*01e0*/  STG.E.64 desc[UR36][R14.64], R10 ;  /* 0x0000000a0e007986 */ /* 0x0001e2000c101b24 */
[----:B------:R-:W-:Y:S05]  /*01f0*/  @!P0 BRA `(.L_x_1) ;  /* 0x0000000c003c8947 */ /* 0x000fea0003800000 */
[----:B------:R-:W-:Y:S01]  /*0200*/  SHF.R.S32.HI R6, RZ, 0x1f, R7 ;  /* 0x0000001fff067819 */ /* 0x000fe20000011407 */
[----:B------:R-:W-:-:S07]  /*0210*/  IMAD.MOV.U32 R16, RZ, RZ, RZ ;  /* 0x000000ffff107224 */ /* 0x000fce00078e00ff */
.L_x_7:
[----:B------:R-:W-:Y:S01]  /*0220*/  LOP3.LUT R17, R7, 0x3, RZ, 0xc0, !PT ;  /* 0x0000000307117812 */ /* 0x000fe200078ec0ff */
[----:B------:R-:W-:Y:S03]  /*0230*/  BSSY.RECONVERGENT B1, `(.L_x_2) ;  /* 0x00000c5000017945 */ /* 0x000fe60003800200 */
[----:B------:R-:W-:-:S04]  /*0240*/  ISETP.NE.U32.AND P0, PT, R17, RZ, PT ;  /* 0x000000ff1100720c */ /* 0x000fc80003f05070 */
[----:B------:R-:W-:-:S13]  /*0250*/  ISETP.NE.AND.EX P0, PT, RZ, RZ, PT, P0 ;  /* 0x000000ffff00720c */ /* 0x000fda0003f05300 */
[----:B-1----:R-:W-:Y:S05]  /*0260*/  @!P0 BRA `(.L_x_3) ;  /* 0x0000000c00048947 */ /* 0x002fea0003800000 */
[----:B------:R-:W1:Y:S01]  /*0270*/  LDC.64 R2, c[0x4][0x8] ;  /* 0x01000200ff027b82 */ /* 0x000e620000000a00 */
[----:B------:R-:W-:Y:S02]  /*0280*/  IMAD.MOV.U32 R18, RZ, RZ, RZ ;  /* 0x000000ffff127224 */ /* 0x000fe400078e00ff */
[----:B-1----:R-:W-:-:S07]  /*0290*/  IMAD.WIDE.U32 R2, R16, 0xc80, R2 ;  /* 0x00000c8010027825 */ /* 0x002fce00078e0002 */
.L_x_6:
[----:B------:R-:W-:Y:S01]  /*02a0*/  IMAD.MOV.U32 R19, RZ, RZ, RZ ;  /* 0x000000ffff137224 */ /* 0x000fe200078e00ff */
[----:B01----:R-:W-:Y:S02]  /*02b0*/  CS2R R8, SRZ ;  /* 0x0000000000087805 */ /* 0x003fe4000001ff00 */
[----:B------:R-:W-:Y:S01]  /*02c0*/  CS2R R12, SRZ ;  /* 0x00000000000c7805 */ /* 0x000fe2000001ff00 */
[----:B------:R-:W-:-:S07]  /*02d0*/  IMAD.MOV.U32 R11, RZ, RZ, RZ ;  /* 0x000000ffff0b7224 */ /* 0x000fce00078e00ff */
.L_x_5:
[----:B------:R-:W-:-:S05]  /*02e0*/  IMAD.WIDE.U32 R4, R19, 0x4, R14 ;  /* 0x0000000413047825 */ /* 0x000fca00078e000e */
[----:B------:R0:W5:Y:S01]  /*02f0*/  LDG.E R20, desc[UR36][R4.64+0x4] ;  /* 0x0000042404147981 */ /* 0x000162000c1e1900 */
[----:B------:R-:W-:Y:S02]  /*0300*/  IMAD.SHL.U32 R21, R19, 0x20, RZ ;  /* 0x0000002013157824 */ /* 0x000fe400078e00ff */
[----:B------:R-:W-:-:S07]  /*0310*/  IMAD.MOV.U32 R22, RZ, RZ, RZ ;  /* 0x000000ffff167224 */ /* 0x000fce00078e00ff */
.L_x_4:
[----:B-----5:R-:W-:Y:S01]  /*0320*/  SHF.R.U32.HI R25, RZ, R22, R20 ;  /* 0x00000016ff197219 */ /* 0x020fe20000011614 */
[----:B0-----:R-:W-:-:S03]  /*0330*/  IMAD.IADD R4, R21, 0x1, R22 ;  /* 0x0000000115047824 */ /* 0x001fc600078e0216 */
[----:B------:R-:W-:-:S04]  /*0340*/  LOP3.LUT R5, R25, 0x1, RZ, 0xc0, !PT ;  /* 0x0000000119057812 */ /* 0x000fc800078ec0ff */
[----:B------:R-:W-:Y:S01]  /*0350*/  ISETP.NE.U32.AND P0, PT, R5, 0x1, PT ;  /* 0x000000010500780c */ /* 0x000fe20003f05070 */
[----:B------:R-:W-:-:S03]  /*0360*/  IMAD R5, R4, 0x5, RZ ;  /* 0x0000000504057824 */ /* 0x000fc600078e02ff */
[----:B------:R-:W-:Y:S01]  /*0370*/  R2P PR, R25, 0x7e ;  /* 0x0000007e19007804 */ /* 0x000fe20000000000 */
[----:B------:R-:W-:-:S08]  /*0380*/  IMAD.WIDE.U32 R4, R5, 0x4, R2 ;  /* 0x0000000405047825 */ /* 0x000fd000078e0002 */
[----:B------:R-:W2:Y:S04]  /*0390*/  @!P0 LDG.E R26, desc[UR36][R4.64+0x10] ;  /* 0x00001024041a8981 */ /* 0x000ea8000c1e1900 */
[----:B------:R-:W3:Y:S04]  /*03a0*/  @P1 LDG.E R28, desc[UR36][R4.64+0x24] ;  /* 0x00002424041c1981 */ /* 0x000ee8000c1e1900 */
[----:B------:R-:W4:Y:S04]  /*03b0*/  @!P0 LDG.E R24, desc[UR36][R4.64] ;  /* 0x0000002404188981 */ /* 0x000f28000c1e1900 */
[----:B------:R-:W4:Y:S04]  /*03c0*/  @!P0 LDG.E R23, desc[UR36][R4.64+0x4] ;  /* 0x0000042404178981 */ /* 0x000f28000c1e1900 */
[----:B------:R-:W4:Y:S01]  /*03d0*/  @P1 LDG.E R27, desc[UR36][R4.64+0x20] ;  /* 0x00002024041b1981 */ /* 0x000f22000c1e1900 */
[----:B--2---:R-:W-:-:S03]  /*03e0*/  @!P0 LOP3.LUT R9, R9, R26, RZ, 0x3c, !PT ;  /* 0x0000001a09098212 */ /* 0x004fc600078e3cff */
[----:B------:R-:W2:Y:S01]  /*03f0*/  @P2 LDG.E R26, desc[UR36][R4.64+0x38] ;  /* 0x00003824041a2981 */ /* 0x000ea2000c1e1900 */
[----:B---3--:R-:W-:-:S03]  /*0400*/  @P1 LOP3.LUT R9, R9, R28, RZ, 0x3c, !PT ;  /* 0x0000001c09091212 */ /* 0x008fc600078e3cff */
[----:B------:R-:W3:Y:S01]  /*0410*/  @P3 LDG.E R28, desc[UR36][R4.64+0x4c] ;  /* 0x00004c24041c3981 */ /* 0x000ee2000c1e1900 */
[----:B----4-:R-:W-:-:S03]  /*0420*/  @!P0 LOP3.LUT R11, R11, R24, RZ, 0x3c, !PT ;  /* 0x000000180b0b8212 */ /* 0x010fc600078e3cff */
[----:B------:R-:W4:Y:S01]  /*0430*/  @!P0 LDG.E R24, desc[UR36][R4.64+0x8] ;  /* 0x0000082404188981 */ /* 0x000f22000c1e1900 */
[----:B------:R-:W-:-:S03]  /*0440*/  @!P0 LOP3.LUT R12, R12, R23, RZ, 0x3c, !PT ;  /* 0x000000170c0c8212 */ /* 0x000fc600078e3cff */
[----:B------:R-:W4:Y:S01]  /*0450*/  @P4 LDG.E R23, desc[UR36][R4.64+0x60] ;  /* 0x0000602404174981 */ /* 0x000f22000c1e1900 */
[----:B--2---:R-:W-:-:S03]  /*0460*/  @P2 LOP3.LUT R9, R9, R26, RZ, 0x3c, !PT ;  /* 0x0000001a09092212 */ /* 0x004fc600078e3cff */
[----:B------:R-:W2:Y:S01]  /*0470*/  @P5 LDG.E R26, desc[UR36][R4.64+0x74] ;  /* 0x00007424041a5981 */ /* 0x000ea2000c1e1900 */
[----:B---3--:R-:W-:-:S03]  /*0480*/  @P3 LOP3.LUT R9, R9, R28, RZ, 0x3c, !PT ;  /* 0x0000001c09093212 */ /* 0x008fc600078e3cff */
[----:B------:R-:W3:Y:S01]  /*0490*/  @P6 LDG.E R28, desc[UR36][R4.64+0x88] ;  /* 0x00008824041c6981 */ /* 0x000ee2000c1e1900 */
[----:B----4-:R-:W-:-:S03]  /*04a0*/  @!P0 LOP3.LUT R13, R13, R24, RZ, 0x3c, !PT ;  /* 0x000000180d0d8212 */ /* 0x010fc600078e3cff */
[----:B------:R-:W4:Y:S01]  /*04b0*/  @P1 LDG.E R24, desc[UR36][R4.64+0x14] ;  /* 0x0000142404181981 */ /* 0x000f22000c1e1900 */
[----:B------:R-:W-:-:S03]  /*04c0*/  @P4 LOP3.LUT R9, R9, R23, RZ, 0x3c, !PT ;  /* 0x0000001709094212 */ /* 0x000fc600078e3cff */
[----:B------:R-:W3:Y:S01]  /*04d0*/  @!P0 LDG.E R23, desc[UR36][R4.64+0xc] ;  /* 0x00000c2404178981 */ /* 0x000ee2000c1e1900 */
[----:B--2---:R-:W-:-:S03]  /*04e0*/  @P5 LOP3.LUT R9, R9, R26, RZ, 0x3c, !PT ;  /* 0x0000001a09095212 */ /* 0x004fc600078e3cff */
[----:B------:R-:W2:Y:S01]  /*04f0*/  @P2 LDG.E R26, desc[UR36][R4.64+0x28] ;  /* 0x00002824041a2981 */ /* 0x000ea2000c1e1900 */
[----:B----4-:R-:W-:-:S03]  /*0500*/  @P1 LOP3.LUT R11, R11, R24, RZ, 0x3c, !PT ;  /* 0x000000180b0b1212 */ /* 0x010fc600078e3cff */
[----:B------:R-:W4:Y:S01]  /*0510*/  @P1 LDG.E R24, desc[UR36][R4.64+0x1c] ;  /* 0x00001c2404181981 */ /* 0x000f22000c1e1900 */
[----:B---3--:R-:W-:-:S03]  /*0520*/  @!P0 LOP3.LUT R8, R8, R23, RZ, 0x3c, !PT ;  /* 0x0000001708088212 */ /* 0x008fc600078e3cff */
[----:B------:R-:W3:Y:S01]  /*0530*/  @P1 LDG.E R23, desc[UR36][R4.64+0x18] ;  /* 0x0000182404171981 */ /* 0x000ee2000c1e1900 */
[----:B------:R-:W-:-:S03]  /*0540*/  @P1 LOP3.LUT R8, R8, R27, RZ, 0x3c, !PT ;  /* 0x0000001b08081212 */ /* 0x000fc600078e3cff */
[----:B------:R-:W3:Y:S01]  /*0550*/  @P2 LDG.E R27, desc[UR36][R4.64+0x34] ;  /* 0x00003424041b2981 */ /* 0x000ee2000c1e1900 */
[----:B--2---:R-:W-:-:S03]  /*0560*/  @P2 LOP3.LUT R11, R11, R26, RZ, 0x3c, !PT ;  /* 0x0000001a0b0b2212 */ /* 0x004fc600078e3cff */
[----:B------:R-:W2:Y:S01]  /*0570*/  @P3 LDG.E R26, desc[UR36][R4.64+0x3c] ;  /* 0x00003c24041a3981 */ /* 0x000ea2000c1e1900 */
[----:B----4-:R-:W-:-:S03]  /*0580*/  @P1 LOP3.LUT R13, R13, R24, RZ, 0x3c, !PT ;  /* 0x000000180d0d1212 */ /* 0x010fc600078e3cff */
[----:B------:R-:W4:Y:S01]  /*0590*/  @P2 LDG.E R24, desc[UR36][R4.64+0x30] ;  /* 0x0000302404182981 */ /* 0x000f22000c1e1900 */
[----:B---3--:R-:W-:-:S03]  /*05a0*/  @P1 LOP3.LUT R12, R12, R23, RZ, 0x3c, !PT ;  /* 0x000000170c0c1212 */ /* 0x008fc600078e3cff */
        /* <DEDUP_REMOVED lines=25> */
[----:B------:R-:W-:Y:S02]  /*0740*/  LOP3.LUT P0, RZ, R25, 0x80, RZ, 0xc0, !PT ;  /* 0x0000008019ff7812 */ /* 0x000fe4000780c0ff */
[----:B------:R-:W-:Y:S02]  /*0750*/  @P5 LOP3.LUT R8, R8, R27, RZ, 0x3c, !PT ;  /* 0x0000001b08085212 */ /* 0x000fe400078e3cff */
[----:B------:R-:W3:Y:S01]  /*0760*/  @P6 LDG.E R27, desc[UR36][R4.64+0x84] ;  /* 0x00008424041b6981 */ /* 0x000ee2000c1e1900 */
[----:B--2---:R-:W-:-:S08]  /*0770*/  @P6 LOP3.LUT R11, R11, R26, RZ, 0x3c, !PT ;  /* 0x0000001a0b0b6212 */ /* 0x004fd000078e3cff */
        /* <DEDUP_REMOVED lines=13> */
[----:B------:R-:W-:Y:S02]  /*0850*/  @P6 LOP3.LUT R9, R9, R28, RZ, 0x3c, !PT ;  /* 0x0000001c09096212 */ /* 0x000fe400078e3cff */
[----:B------:R-:W-:Y:S02]  /*0860*/  @P0 LOP3.LUT R8, R8, R27, RZ, 0x3c, !PT ;  /* 0x0000001b08080212 */ /* 0x000fe400078e3cff */
[----:B--2---:R-:W-:Y:S02]  /*0870*/  @P0 LOP3.LUT R9, R9, R26, RZ, 0x3c, !PT ;  /* 0x0000001a09090212 */ /* 0x004fe400078e3cff */
[----:B----4-:R-:W-:Y:S02]  /*0880*/  @P0 LOP3.LUT R13, R13, R24, RZ, 0x3c, !PT ;  /* 0x000000180d0d0212 */ /* 0x010fe400078e3cff */
[----:B---3--:R-:W-:Y:S02]  /*0890*/  @P0 LOP3.LUT R12, R12, R23, RZ, 0x3c, !PT ;  /* 0x000000170c0c0212 */ /* 0x008fe400078e3cff */
[----:B------:R-:W-:-:S13]  /*08a0*/  R2P PR, R25.B1, 0x7f ;  /* 0x0000007f19007804 */ /* 0x000fda0000001000 */
[----:B------:R-:W2:Y:S04]  /*08b0*/  @P0 LDG.E R24, desc[UR36][R4.64+0xa0] ;  /* 0x0000a02404180981 */ /* 0x000ea8000c1e1900 */
[----:B------:R-:W3:Y:S04]  /*08c0*/  @P0 LDG.E R23, desc[UR36][R4.64+0xa4] ;  /* 0x0000a42404170981 */ /* 0x000ee8000c1e1900 */
[----:B------:R-:W4:Y:S04]  /*08d0*/  @P0 LDG.E R26, desc[UR36][R4.64+0xa8] ;  /* 0x0000a824041a0981 */ /* 0x000f28000c1e1900 */
[----:B------:R-:W4:Y:S04]  /*08e0*/  @P1 LDG.E R27, desc[UR36][R4.64+0xb8] ;  /* 0x0000b824041b1981 */ /* 0x000f28000c1e1900 */
[----:B------:R-:W4:Y:S01]  /*08f0*/  @P2 LDG.E R28, desc[UR36][R4.64+0xc8] ;  /* 0x0000c824041c2981 */ /* 0x000f22000c1e1900 */
[----:B--2---:R-:W-:-:S03]  /*0900*/  @P0 LOP3.LUT R11, R11, R24, RZ, 0x3c, !PT ;  /* 0x000000180b0b0212 */ /* 0x004fc600078e3cff */
[----:B------:R-:W2:Y:S01]  /*0910*/  @P0 LDG.E R24, desc[UR36][R4.64+0xb0] ;  /* 0x0000b02404180981 */ /* 0x000ea2000c1e1900 */
[----:B---3--:R-:W-:-:S03]  /*0920*/  @P0 LOP3.LUT R12, R12, R23, RZ, 0x3c, !PT ;  /* 0x000000170c0c0212 */ /* 0x008fc600078e3cff */
[----:B------:R-:W3:Y:S01]  /*0930*/  @P0 LDG.E R23, desc[UR36][R4.64+0xac] ;  /* 0x0000ac2404170981 */ /* 0x000ee2000c1e1900 */
[----:B----4-:R-:W-:-:S03]  /*0940*/  @P0 LOP3.LUT R13, R13, R26, RZ, 0x3c, !PT ;  /* 0x0000001a0d0d0212 */ /* 0x010fc600078e3cff */
        /* <DEDUP_REMOVED lines=13> */
[----:B------:R-:W-:Y:S02]  /*0a20*/  @P1 LOP3.LUT R12, R12, R27, RZ, 0x3c, !PT ;  /* 0x0000001b0c0c1212 */ /* 0x000fe400078e3cff */
[----:B--2---:R-:W-:Y:S02]  /*0a30*/  @P2 LOP3.LUT R13, R13, R24, RZ, 0x3c, !PT ;  /* 0x000000180d0d2212 */ /* 0x004fe400078e3cff */
[----:B------:R-:W2:Y:S01]  /*0a40*/  @P3 LDG.E R24, desc[UR36][R4.64+0xdc] ;  /* 0x0000dc2404183981 */ /* 0x000ea2000c1e1900 */
[----:B---3--:R-:W-:-:S03]  /*0a50*/  @P2 LOP3.LUT R12, R12, R23, RZ, 0x3c, !PT ;  /* 0x000000170c0c2212 */ /* 0x008fc600078e3cff */
[----:B------:R-:W3:Y:S01]  /*0a60*/  @P3 LDG.E R23, desc[UR36][R4.64+0xe0] ;  /* 0x0000e02404173981 */ /* 0x000ee2000c1e1900 */
[----:B----4-:R-:W-:-:S03]  /*0a70*/  @P2 LOP3.LUT R9, R9, R26, RZ, 0x3c, !PT ;  /* 0x0000001a09092212 */ /* 0x010fc600078e3cff */
[----:B------:R-:W4:Y:S01]  /*0a80*/  @P3 LDG.E R26, desc[UR36][R4.64+0xe4] ;  /* 0x0000e424041a3981 */ /* 0x000f22000c1e1900 */
[----:B------:R-:W-:Y:S02]  /*0a90*/  LOP3.LUT P0, RZ, R25, 0x8000, RZ, 0xc0, !PT ;  /* 0x0000800019ff7812 */ /* 0x000fe4000780c0ff */
[----:B------:R-:W-:Y:S01]  /*0aa0*/  @P2 LOP3.LUT R11, R11, R28, RZ, 0x3c, !PT ;  /* 0x0000001c0b0b2212 */ /* 0x000fe200078e3cff */
        /* <DEDUP_REMOVED lines=8> */
[----:B------:R-:W-:-:S03]  /*0b30*/  @P2 LOP3.LUT R8, R8, R25, RZ, 0x3c, !PT ;  /* 0x0000001908082212 */ /* 0x000fc600078e3cff */
        /* <DEDUP_REMOVED lines=27> */
[----:B------:R-:W-:-:S03]  /*0cf0*/  @P6 LOP3.LUT R8, R8, R25, RZ, 0x3c, !PT ;  /* 0x0000001908086212 */ /* 0x000fc600078e3cff */
[----:B------:R-:W4:Y:S01]  /*0d00*/  @P0 LDG.E R25, desc[UR36][R4.64+0x138] ;  /* 0x0001382404190981 */ /* 0x000f22000c1e1900 */
[----:B------:R-:W-:Y:S01]  /*0d10*/  VIADD R22, R22, 0x10 ;  /* 0x0000001016167836 */ /* 0x000fe20000000000 */
[----:B--2---:R-:W-:Y:S02]  /*0d20*/  @P6 LOP3.LUT R13, R13, R24, RZ, 0x3c, !PT ;  /* 0x000000180d0d6212 */ /* 0x004fe400078e3cff */
[----:B------:R-:W2:Y:S01]  /*0d30*/  @P0 LDG.E R24, desc[UR36][R4.64+0x12c] ;  /* 0x00012c2404180981 */ /* 0x000ea2000c1e1900 */
[----:B---3--:R-:W-:-:S03]  /*0d40*/  @P6 LOP3.LUT R12, R12, R23, RZ, 0x3c, !PT ;  /* 0x000000170c0c6212 */ /* 0x008fc600078e3cff */
[----:B------:R-:W3:Y:S01]  /*0d50*/  @P0 LDG.E R23, desc[UR36][R4.64+0x130] ;  /* 0x0001302404170981 */ /* 0x000ee2000c1e1900 */
[----:B----4-:R-:W-:-:S03]  /*0d60*/  @P6 LOP3.LUT R9, R9, R26, RZ, 0x3c, !PT ;  /* 0x0000001a09096212 */ /* 0x010fc600078e3cff */
[----:B------:R-:W4:Y:S01]  /*0d70*/  @P0 LDG.E R26, desc[UR36][R4.64+0x134] ;  /* 0x00013424041a0981 */ /* 0x000f22000c1e1900 */
[----:B------:R-:W-:Y:S02]  /*0d80*/  ISETP.NE.AND P1, PT, R22, 0x20, PT ;  /* 0x000000201600780c */ /* 0x000fe40003f25270 */
[----:B------:R-:W-:Y:S02]  /*0d90*/  @P0 LOP3.LUT R9, R9, R28, RZ, 0x3c, !PT ;  /* 0x0000001c09090212 */ /* 0x000fe400078e3cff */
[----:B------:R-:W-:Y:S02]  /*0da0*/  @P0 LOP3.LUT R8, R8, R25, RZ, 0x3c, !PT ;  /* 0x0000001908080212 */ /* 0x000fe400078e3cff */
[----:B--2---:R-:W-:Y:S02]  /*0db0*/  @P0 LOP3.LUT R11, R11, R24, RZ, 0x3c, !PT ;  /* 0x000000180b0b0212 */ /* 0x004fe400078e3cff */
[----:B---3--:R-:W-:Y:S02]  /*0dc0*/  @P0 LOP3.LUT R12, R12, R23, RZ, 0x3c, !PT ;  /* 0x000000170c0c0212 */ /* 0x008fe400078e3cff */
[----:B----4-:R-:W-:-:S03]  /*0dd0*/  @P0 LOP3.LUT R13, R13, R26, RZ, 0x3c, !PT ;  /* 0x0000001a0d0d0212 */ /* 0x010fc600078e3cff */
[----:B------:R-:W-:Y:S05]  /*0de0*/  @P1 BRA `(.L_x_4) ;  /* 0xfffffff4004c1947 */ /* 0x000fea000383ffff */
[----:B------:R-:W-:-:S05]  /*0df0*/  VIADD R19, R19, 0x1 ;  /* 0x0000000113137836 */ /* 0x000fca0000000000 */
[----:B------:R-:W-:-:S13]  /*0e00*/  ISETP.NE.AND P0, PT, R19, 0x5, PT ;  /* 0x000000051300780c */ /* 0x000fda0003f05270 */
[----:B------:R-:W-:Y:S05]  /*0e10*/  @P0 BRA `(.L_x_5) ;  /* 0xfffffff400300947 */ /* 0x000fea000383ffff */
[----:B------:R1:W-:Y:S01]  /*0e20*/  STG.E desc[UR36][R14.64+0x4], R11 ;  /* 0x0000040b0e007986 */ /* 0x0003e2000c101924 */
[----:B------:R-:W-:-:S03]  /*0e30*/  VIADD R18, R18, 0x1 ;  /* 0x0000000112127836 */ /* 0x000fc60000000000 */
[----:B------:R1:W-:Y:S02]  /*0e40*/  STG.E.64 desc[UR36][R14.64+0x8], R12 ;  /* 0x0000080c0e007986 */ /* 0x0003e4000c101b24 */
[----:B------:R-:W-:Y:S02]  /*0e50*/  ISETP.GE.U32.AND P0, PT, R18, R17, PT ;  /* 0x000000111200720c */ /* 0x000fe40003f06070 */
[----:B------:R1:W-:Y:S11]  /*0e60*/  STG.E.64 desc[UR36][R14.64+0x10], R8 ;  /* 0x000010080e007986 */ /* 0x0003f6000c101b24 */
[----:B------:R-:W-:Y:S05]  /*0e70*/  @!P0 BRA `(.L_x_6) ;  /* 0xfffffff400088947 */ /* 0x000fea000383ffff */
.L_x_3:
[----:B------:R-:W-:Y:S05]  /*0e80*/  BSYNC.RECONVERGENT B1 ;  /* 0x0000000000017941 */ /* 0x000fea0003800200 */
.L_x_2:
[C---:B------:R-:W-:Y:S01]  /*0e90*/  ISETP.GT.U32.AND P0, PT, R7.reuse, 0x3, PT ;  /* 0x000000030700780c */ /* 0x040fe20003f04070 */
[----:B------:R-:W-:Y:S01]  /*0ea0*/  VIADD R16, R16, 0x1 ;  /* 0x0000000110107836 */ /* 0x000fe20000000000 */
[--C-:B------:R-:W-:Y:S02]  /*0eb0*/  SHF.R.U64 R7, R7, 0x2, R6.reuse ;  /* 0x0000000207077819 */ /* 0x100fe40000001206 */
[----:B------:R-:W-:Y:S02]  /*0ec0*/  ISETP.GT.U32.AND.EX P0, PT, R6, RZ, PT, P0 ;  /* 0x000000ff0600720c */ /* 0x000fe40003f04100 */
[----:B------:R-:W-:-:S11]  /*0ed0*/  SHF.R.U32.HI R6, RZ, 0x2, R6 ;  /* 0x00000002ff067819 */ /* 0x000fd60000011606 */
[----:B------:R-:W-:Y:S05]  /*0ee0*/  @P0 BRA `(.L_x_7) ;  /* 0xfffffff000cc0947 */ /* 0x000fea000383ffff */
.L_x_1:
[----:B------:R-:W-:Y:S05]  /*0ef0*/  BSYNC.RECONVERGENT B0 ;  /* 0x0000000000007941 */ /* 0x000fea0003800200 */
.L_x_0:
[----:B------:R-:W2:Y:S01]  /*0f00*/  LDCU UR5, c[0x0][0x390] ;  /* 0x00007200ff0577ac */ /* 0x000ea20008000800 */
[----:B------:R3:W-:Y:S01]  /*0f10*/  STG.E.64 desc[UR36][R14.64+0x18], RZ ;  /* 0x000018ff0e007986 */ /* 0x0007e2000c101b24 */
[----:B------:R-:W-:-:S03]  /*0f20*/  IMAD.MOV.U32 R2, RZ, RZ, RZ ;  /* 0x000000ffff027224 */ /* 0x000fc600078e00ff */
[----:B------:R3:W-:Y:S04]  /*0f30*/  STG.E desc[UR36][R14.64+0x20], RZ ;  /* 0x000020ff0e007986 */ /* 0x0007e8000c101924 */
[----:B------:R3:W-:Y:S01]  /*0f40*/  STG.E.64 desc[UR36][R14.64+0x28], RZ ;  /* 0x000028ff0e007986 */ /* 0x0007e2000c101b24 */
[----:B--2---:R-:W-:-:S09]  /*0f50*/  UISETP.GE.AND UP0, UPT, UR5, 0x1, UPT ;  /* 0x000000010500788c */ /* 0x004fd2000bf06270 */
[----:B---3--:R-:W-:Y:S05]  /*0f60*/  BRA.U !UP0, `(.L_x_8) ;  /* 0x0000001108787547 */ /* 0x008fea000b800000 */
[----:B------:R-:W-:Y:S01]  /*0f70*/  UISETP.GE.U32.AND UP0, UPT, UR5, 0x4, UPT ;  /* 0x000000040500788c */ /* 0x000fe2000bf06070 */
[----:B------:R-:W-:Y:S01]  /*0f80*/  IMAD.MOV.U32 R2, RZ, RZ, RZ ;  /* 0x000000ffff027224 */ /* 0x000fe200078e00ff */
[----:B------:R-:W-:Y:S01]  /*0f90*/  ULOP3.LUT UR4, UR5, 0x3, URZ, 0xc0, !UPT ;  /* 0x0000000305047892 */ /* 0x000fe2000f8ec0ff */
[----:B------:R-:W-:-:S06]  /*0fa0*/  IMAD.MOV.U32 R6, RZ, RZ, R10 ;  /* 0x000000ffff067224 */ /* 0x000fcc00078e000a */
[----:B------:R-:W-:Y:S05]  /*0fb0*/  BRA.U !UP0, `(.L_x_9) ;  /* 0x0000000d08507547 */ /* 0x000fea000b800000 */
[----:B------:R-:W-:Y:S01]  /*0fc0*/  ULOP3.LUT UR5, UR5, 0x7ffffffc, URZ, 0xc0, !UPT ;  /* 0x7ffffffc05057892 */ /* 0x000fe2000f8ec0ff */
[----:B------:R-:W-:Y:S02]  /*0fd0*/  VIADD R0, R0, 0x912ef1 ;  /* 0x00912ef100007836 */ /* 0x000fe40000000000 */
[----:B------:R-:W-:Y:S01]  /*0fe0*/  IMAD.MOV.U32 R2, RZ, RZ, RZ ;  /* 0x000000ffff027224 */ /* 0x000fe200078e00ff */
[----:B------:R-:W-:-:S12]  /*0ff0*/  UIADD3 UR5, UPT, UPT, -UR5, URZ, URZ ;  /* 0x000000ff05057290 */ /* 0x000fd8000fffe1ff */
.L_x_18:
[----:B------:R-:W-:Y:S01]  /*1000*/  SHF.R.U32.HI R4, RZ, 0x2, R11 ;  /* 0x00000002ff047819 */ /* 0x000fe2000001160b */
[----:B------:R-:W-:Y:S01]  /*1010*/  IMAD.SHL.U32 R3, R9, 0x10, RZ ;  /* 0x0000001009037824 */ /* 0x000fe200078e00ff */
[----:B------:R-:W-:Y:S01]  /*1020*/  SHF.R.U32.HI R7, RZ, 0x2, R12 ;  /* 0x00000002ff077819 */ /* 0x000fe2000001160c */
[----:B------:R-:W-:Y:S01]  /*1030*/  IMAD.MOV.U32 R16, RZ, RZ, 0x2f800000 ;  /* 0x2f800000ff107424 */ /* 0x000fe200078e00ff */
[----:B------:R-:W-:Y:S01]  /*1040*/  LOP3.LUT R4, R4, R11, RZ, 0x3c, !PT ;  /* 0x0000000b04047212 */ /* 0x000fe200078e3cff */
[----:B------:R-:W-:Y:S01]  /*1050*/  IMAD.MOV.U32 R20, RZ, RZ, 0x0 ;  /* 0x00000000ff147424 */ /* 0x000fe200078e00ff */
[----:B------:R-:W-:Y:S01]  /*1060*/  LOP3.LUT R7, R7, R12, RZ, 0x3c, !PT ;  /* 0x0000000c07077212 */ /* 0x000fe200078e3cff */
[----:B------:R-:W-:Y:S01]  /*1070*/  IMAD.MOV.U32 R21, RZ, RZ, 0x3fd80000 ;  /* 0x3fd80000ff157424 */ /* 0x000fe200078e00ff */
[----:B------:R-:W-:Y:S01]  /*1080*/  UIADD3 UR5, UPT, UPT, UR5, 0x4, URZ ;  /* 0x0000000405057890 */ /* 0x000fe2000fffe0ff */
[----:B------:R-:W-:Y:S01]  /*1090*/  IMAD.SHL.U32 R5, R4, 0x2, RZ ;  /* 0x0000000204057824 */ /* 0x000fe200078e00ff */
[----:B------:R-:W-:Y:S02]  /*10a0*/  BSSY.RECONVERGENT B0, `(.L_x_10) ;  /* 0x0000029000007945 */ /* 0x000fe40003800200 */
[----:B------:R-:W-:-:S02]  /*10b0*/  UISETP.NE.AND UP0, UPT, UR5, URZ, UPT ;  /* 0x000000ff0500728c */ /* 0x000fc4000bf05270 */
[----:B------:R-:W-:Y:S01]  /*10c0*/  LOP3.LUT R4, R4, R5, R3, 0x96, !PT ;  /* 0x0000000504047212 */ /* 0x000fe200078e9603 */
[----:B------:R-:W-:-:S03]  /*10d0*/  IMAD.SHL.U32 R3, R7, 0x2, RZ ;  /* 0x0000000207037824 */ /* 0x000fc600078e00ff */
[----:B------:R-:W-:-:S05]  /*10e0*/  LOP3.LUT R5, R4, R9, RZ, 0x3c, !PT ;  /* 0x0000000904057212 */ /* 0x000fca00078e3cff */
[----:B------:R-:W-:-:S05]  /*10f0*/  IMAD.SHL.U32 R4, R5, 0x10, RZ ;  /* 0x0000001005047824 */ /* 0x000fca00078e00ff */
[----:B------:R-:W-:Y:S01]  /*1100*/  LOP3.LUT R6, R7, R3, R4, 0x96, !PT ;  /* 0x0000000307067212 */ /* 0x000fe200078e9604 */
[----:B------:R-:W-:-:S03]  /*1110*/  VIADD R4, R0, 0xffd3c1d8 ;  /* 0xffd3c1d800047836 */ /* 0x000fc60000000000 */
[----:B------:R-:W-:-:S04]  /*1120*/  LOP3.LUT R3, R6, R5, RZ, 0x3c, !PT ;  /* 0x0000000506037212 */ /* 0x000fc800078e3cff */
[----:B------:R-:W-:-:S04]  /*1130*/  IADD3 R6, PT, PT, R4, 0xb0f8a, R3 ;  /* 0x000b0f8a04067810 */ /* 0x000fc80007ffe003 */
[----:B------:R-:W-:Y:S02]  /*1140*/  I2FP.F32.U32 R7, R6 ;  /* 0x0000000600077245 */ /* 0x000fe40000201000 */
[----:B------:R-:W-:-:S03]  /*1150*/  IADD3 R6, PT, PT, R4, 0x587c5, R5 ;  /* 0x000587c504067810 */ /* 0x000fc60007ffe005 */
[----:B01----:R-:W-:Y:S01]  /*1160*/  FFMA R12, R7, R16, 1.1641532182693481445e-10 ;  /* 0x2f000000070c7423 */ /* 0x003fe20000000010 */
[----:B------:R-:W-:-:S03]  /*1170*/  I2FP.F32.U32 R11, R6 ;  /* 0x00000006000b7245 */ /* 0x000fc60000201000 */
[----:B------:R-:W0:Y:S02]  /*1180*/  F2F.F64.F32 R6, R12 ;  /* 0x0000000c00067310 */ /* 0x000e240000201800 */
[----:B------:R-:W-:-:S06]  /*1190*/  FFMA R11, R11, R16, 1.1641532182693481445e-10 ;  /* 0x2f0000000b0b7423 */ /* 0x000fcc0000000010 */
[----:B------:R-:W1:Y:S01]  /*11a0*/  F2F.F64.F32 R24, R11 ;  /* 0x0000000b00187310 */ /* 0x000e620000201800 */
[----:B0-----:R-:W-:-:S08]  /*11b0*/  DMUL R6, R6, R6 ;  /* 0x0000000606067228 */ /* 0x001fd00000000000 */
[----:B-1----:R-:W-:-:S06]  /*11c0*/  DFMA R24, R24, R24, R6 ;  /* 0x000000181818722b */ /* 0x002fcc0000000006 */
[----:B------:R-:W0:Y:S04]  /*11d0*/  MUFU.RSQ64H R17, R25 ;  /* 0x0000001900117308 */ /* 0x000e280000001c00 */
[----:B------:R-:W-:-:S05]  /*11e0*/  VIADD R16, R25, 0xfcb00000 ;  /* 0xfcb0000019107836 */ /* 0x000fca0000000000 */
[----:B------:R-:W-:Y:S01]  /*11f0*/  ISETP.GE.U32.AND P0, PT, R16, 0x7ca00000, PT ;  /* 0x7ca000001000780c */ /* 0x000fe20003f06070 */
[----:B0-----:R-:W-:-:S08]  /*1200*/  DMUL R6, R16, R16 ;  /* 0x0000001010067228 */ /* 0x001fd00000000000 */
[----:B------:R-:W-:-:S08]  /*1210*/  DFMA R6, R24, -R6, 1 ;  /* 0x3ff000001806742b */ /* 0x000fd00000000806 */
[----:B------:R-:W-:Y:S02]  /*1220*/  DFMA R20, R6, R20, 0.5 ;  /* 0x3fe000000614742b */ /* 0x000fe40000000014 */
[----:B------:R-:W-:-:S08]  /*1230*/  DMUL R6, R16, R6 ;  /* 0x0000000610067228 */ /* 0x000fd00000000000 */
[----:B------:R-:W-:Y:S01]  /*1240*/  DFMA R20, R20, R6, R16 ;  /* 0x000000061414722b */ /* 0x000fe20000000010 */
[----:B------:R-:W-:-:S07]  /*1250*/  IMAD.MOV.U32 R6, RZ, RZ, R0 ;  /* 0x000000ffff067224 */ /* 0x000fce00078e0000 */
[----:B------:R-:W-:Y:S02]  /*1260*/  DMUL R22, R24, R20 ;  /* 0x0000001418167228 */ /* 0x000fe40000000000 */
[----:B------:R-:W-:Y:S02]  /*1270*/  VIADD R27, R21, 0xfff00000 ;  /* 0xfff00000151b7836 */ /* 0x000fe40000000000 */
[----:B------:R-:W-:-:S04]  /*1280*/  IMAD.MOV.U32 R26, RZ, RZ, R20 ;  /* 0x000000ffff1a7224 */ /* 0x000fc800078e0014 */
[----:B------:R-:W-:-:S08]  /*1290*/  DFMA R28, R22, -R22, R24 ;  /* 0x80000016161c722b */ /* 0x000fd00000000018 */
[----:B------:R-:W-:Y:S01]  /*12a0*/  DFMA R18, R28, R26, R22 ;  /* 0x0000001a1c12722b */ /* 0x000fe20000000016 */
[----:B------:R-:W-:Y:S10]  /*12b0*/  @!P0 BRA `(.L_x_11) ;  /* 0x00000000001c8947 */ /* 0x000ff40003800000 */
[----:B------:R-:W-:Y:S01]  /*12c0*/  IMAD.MOV.U32 R0, RZ, RZ, R22 ;  /* 0x000000ffff007224 */ /* 0x000fe200078e0016 */
[----:B------:R-:W-:Y:S01]  /*12d0*/  MOV R22, 0x1310 ;  /* 0x0000131000167802 */ /* 0x000fe20000000f00 */
[----:B------:R-:W-:Y:S02]  /*12e0*/  IMAD.MOV.U32 R18, RZ, RZ, R28 ;  /* 0x000000ffff127224 */ /* 0x000fe400078e001c */
[----:B------:R-:W-:-:S07]  /*12f0*/  IMAD.MOV.U32 R21, RZ, RZ, R29 ;  /* 0x000000ffff157224 */ /* 0x000fce00078e001d */
[----:B------:R-:W-:Y:S05]  /*1300*/  CALL.REL.NOINC `($__internal_0_$__cuda_sm20_dsqrt_rn_f64_mediumpath_v1) ;  /* 0x0000000c00e07944 */ /* 0x000fea0003c00000 */
[----:B------:R-:W-:Y:S02]  /*1310*/  IMAD.MOV.U32 R18, RZ, RZ, R20 ;  /* 0x000000ffff127224 */ /* 0x000fe400078e0014 */
[----:B------:R-:W-:-:S07]  /*1320*/  IMAD.MOV.U32 R19, RZ, RZ, R21 ;  /* 0x000000ffff137224 */ /* 0x000fce00078e0015 */
.L_x_11:
[----:B------:R-:W-:Y:S05]  /*1330*/  BSYNC.RECONVERGENT B0 ;  /* 0x0000000000007941 */ /* 0x000fea0003800200 */
.L_x_10:
[----:B------:R-:W-:Y:S01]  /*1340*/  SHF.R.U32.HI R0, RZ, 0x2, R13 ;  /* 0x00000002ff007819 */ /* 0x000fe2000001160d */
[----:B------:R-:W-:Y:S01]  /*1350*/  IMAD.SHL.U32 R7, R3, 0x10, RZ ;  /* 0x0000001003077824 */ /* 0x000fe200078e00ff */
[----:B------:R-:W-:Y:S01]  /*1360*/  DSETP.GTU.AND P0, PT, R18, 1, PT ;  /* 0x3ff000001200742a */ /* 0x000fe20003f0c000 */
[----:B------:R-:W-:Y:S01]  /*1370*/  IMAD.MOV.U32 R17, RZ, RZ, 0x2f800000 ;  /* 0x2f800000ff117424 */ /* 0x000fe200078e00ff */
[----:B------:R-:W-:Y:S01]  /*1380*/  LOP3.LUT R0, R0, R13, RZ, 0x3c, !PT ;  /* 0x0000000d00007212 */ /* 0x000fe200078e3cff */
[----:B------:R-:W-:Y:S01]  /*1390*/  IMAD.MOV.U32 R26, RZ, RZ, 0x0 ;  /* 0x00000000ff1a7424 */ /* 0x000fe200078e00ff */
[----:B------:R-:W-:Y:S01]  /*13a0*/  SHF.R.U32.HI R13, RZ, 0x2, R8 ;  /* 0x00000002ff0d7819 */ /* 0x000fe20000011608 */
[----:B------:R-:W-:Y:S01]  /*13b0*/  IMAD.MOV.U32 R27, RZ, RZ, 0x3fd80000 ;  /* 0x3fd80000ff1b7424 */ /* 0x000fe200078e00ff */
[----:B------:R-:W-:Y:S01]  /*13c0*/  BSSY.RECONVERGENT B0, `(.L_x_12) ;  /* 0x000002c000007945 */ /* 0x000fe20003800200 */
[----:B------:R-:W-:Y:S01]  /*13d0*/  IMAD.SHL.U32 R11, R0, 0x2, RZ ;  /* 0x00000002000b7824 */ /* 0x000fe200078e00ff */
[----:B------:R-:W-:-:S04]  /*13e0*/  LOP3.LUT R13, R13, R8, RZ, 0x3c, !PT ;  /* 0x000000080d0d7212 */ /* 0x000fc800078e3cff */
[----:B------:R-:W-:Y:S01]  /*13f0*/  LOP3.LUT R0, R0, R11, R7, 0x96, !PT ;  /* 0x0000000b00007212 */ /* 0x000fe200078e9607 */
[----:B------:R-:W-:-:S03]  /*1400*/  IMAD.SHL.U32 R8, R13, 0x2, RZ ;  /* 0x000000020d087824 */ /* 0x000fc600078e00ff */
[----:B------:R-:W-:-:S05]  /*1410*/  LOP3.LUT R7, R0, R3, RZ, 0x3c, !PT ;  /* 0x0000000300077212 */ /* 0x000fca00078e3cff */
[----:B------:R-:W-:-:S05]  /*1420*/  IMAD.SHL.U32 R0, R7, 0x10, RZ ;  /* 0x0000001007007824 */ /* 0x000fca00078e00ff */
[----:B------:R-:W-:-:S04]  /*1430*/  LOP3.LUT R0, R13, R8, R0, 0x96, !PT ;  /* 0x000000080d007212 */ /* 0x000fc800078e9600 */
[----:B------:R-:W-:-:S04]  /*1440*/  LOP3.LUT R11, R0, R7, RZ, 0x3c, !PT ;  /* 0x00000007000b7212 */ /* 0x000fc800078e3cff */
[----:B------:R-:W-:-:S04]  /*1450*/  IADD3 R0, PT, PT, R4, 0x161f14, R11 ;  /* 0x00161f1404007810 */ /* 0x000fc80007ffe00b */
[----:B------:R-:W-:Y:S02]  /*1460*/  I2FP.F32.U32 R8, R0 ;  /* 0x0000000000087245 */ /* 0x000fe40000201000 */
[----:B------:R-:W-:-:S03]  /*1470*/  IADD3 R0, PT, PT, R4, 0x10974f, R7 ;  /* 0x0010974f04007810 */ /* 0x000fc60007ffe007 */
[----:B------:R-:W-:Y:S01]  /*1480*/  FFMA R8, R8, R17, 1.1641532182693481445e-10 ;  /* 0x2f00000008087423 */ /* 0x000fe20000000011 */
[----:B------:R-:W-:-:S03]  /*1490*/  I2FP.F32.U32 R0, R0 ;  /* 0x0000000000007245 */ /* 0x000fc60000201000 */
[----:B------:R0:W1:Y:S02]  /*14a0*/  F2F.F64.F32 R12, R8 ;  /* 0x00000008000c7310 */ /* 0x0000640000201800 */
[----:B------:R-:W-:-:S06]  /*14b0*/  FFMA R0, R0, R17, 1.1641532182693481445e-10 ;  /* 0x2f00000000007423 */ /* 0x000fcc0000000011 */
[----:B------:R-:W2:Y:S01]  /*14c0*/  F2F.F64.F32 R24, R0 ;  /* 0x0000000000187310 */ /* 0x000ea20000201800 */
[----:B0-----:R-:W-:Y:S02]  /*14d0*/  VIADD R8, R2, 0x1 ;  /* 0x0000000102087836 */ /* 0x001fe40000000000 */
[----:B------:R-:W-:Y:S01]  /*14e0*/  @P0 IMAD.MOV R8, RZ, RZ, R2 ;  /* 0x000000ffff080224 */ /* 0x000fe200078e0202 */
[----:B-1----:R-:W-:-:S08]  /*14f0*/  DMUL R12, R12, R12 ;  /* 0x0000000c0c0c7228 */ /* 0x002fd00000000000 */
[----:B--2---:R-:W-:-:S06]  /*1500*/  DFMA R24, R24, R24, R12 ;  /* 0x000000181818722b */ /* 0x004fcc000000000c */
[----:B------:R-:W0:Y:S04]  /*1510*/  MUFU.RSQ64H R13, R25 ;  /* 0x00000019000d7308 */ /* 0x000e280000001c00 */
[----:B------:R-:W-:-:S05]  /*1520*/  VIADD R12, R25, 0xfcb00000 ;  /* 0xfcb00000190c7836 */ /* 0x000fca0000000000 */
[----:B------:R-:W-:Y:S01]  /*1530*/  ISETP.GE.U32.AND P1, PT, R12, 0x7ca00000, PT ;  /* 0x7ca000000c00780c */ /* 0x000fe20003f26070 */
[----:B0-----:R-:W-:-:S08]  /*1540*/  DMUL R16, R12, R12 ;  /* 0x0000000c0c107228 */ /* 0x001fd00000000000 */
[----:B------:R-:W-:-:S08]  /*1550*/  DFMA R16, R24, -R16, 1 ;  /* 0x3ff000001810742b */ /* 0x000fd00000000810 */
[----:B------:R-:W-:Y:S02]  /*1560*/  DFMA R26, R16, R26, 0.5 ;  /* 0x3fe00000101a742b */ /* 0x000fe4000000001a */
[----:B------:R-:W-:-:S08]  /*1570*/  DMUL R16, R12, R16 ;  /* 0x000000100c107228 */ /* 0x000fd00000000000 */
[----:B------:R-:W-:-:S08]  /*1580*/  DFMA R26, R26, R16, R12 ;  /* 0x000000101a1a722b */ /* 0x000fd0000000000c */
        /* <DEDUP_REMOVED lines=9> */
[----:B------:R-:W-:Y:S02]  /*1620*/  IMAD.MOV.U32 R0, RZ, RZ, R16 ;  /* 0x000000ffff007224 */ /* 0x000fe400078e0010 */
[----:B------:R-:W-:Y:S02]  /*1630*/  IMAD.MOV.U32 R20, RZ, RZ, R26 ;  /* 0x000000ffff147224 */ /* 0x000fe400078e001a */
[----:B------:R-:W-:Y:S02]  /*1640*/  IMAD.MOV.U32 R23, RZ, RZ, R17 ;  /* 0x000000ffff177224 */ /* 0x000fe400078e0011 */
[----:B------:R-:W-:-:S02]  /*1650*/  IMAD.MOV.U32 R16, RZ, RZ, R12 ;  /* 0x000000ffff107224 */ /* 0x000fc400078e000c */
[----:B------:R-:W-:-:S07]  /*1660*/  IMAD.MOV.U32 R27, RZ, RZ, R19 ;  /* 0x000000ffff1b7224 */ /* 0x000fce00078e0013 */
[----:B------:R-:W-:Y:S05]  /*1670*/  CALL.REL.NOINC `($__internal_0_$__cuda_sm20_dsqrt_rn_f64_mediumpath_v1) ;  /* 0x0000000c00047944 */ /* 0x000fea0003c00000 */
.L_x_13:
[----:B------:R-:W-:Y:S05]  /*1680*/  BSYNC.RECONVERGENT B0 ;  /* 0x0000000000007941 */ /* 0x000fea0003800200 */
.L_x_12:
[----:B------:R-:W-:Y:S01]  /*1690*/  SHF.R.U32.HI R0, RZ, 0x2, R9 ;  /* 0x00000002ff007819 */ /* 0x000fe20000011609 */
[----:B------:R-:W-:Y:S01]  /*16a0*/  IMAD.MOV.U32 R28, RZ, RZ, 0x0 ;  /* 0x00000000ff1c7424 */ /* 0x000fe200078e00ff */
[----:B------:R-:W-:Y:S01]  /*16b0*/  SHF.R.U32.HI R12, RZ, 0x2, R5 ;  /* 0x00000002ff0c7819 */ /* 0x000fe20000011605 */
[----:B------:R-:W-:Y:S01]  /*16c0*/  IMAD.MOV.U32 R29, RZ, RZ, 0x3fd80000 ;  /* 0x3fd80000ff1d7424 */ /* 0x000fe200078e00ff */
[----:B------:R-:W-:Y:S01]  /*16d0*/  LOP3.LUT R0, R0, R9, RZ, 0x3c, !PT ;  /* 0x0000000900007212 */ /* 0x000fe200078e3cff */
[----:B------:R-:W-:Y:S01]  /*16e0*/  IMAD.SHL.U32 R9, R11, 0x10, RZ ;  /* 0x000000100b097824 */ /* 0x000fe200078e00ff */
[----:B------:R-:W-:Y:S01]  /*16f0*/  LOP3.LUT R5, R12, R5, RZ, 0x3c, !PT ;  /* 0x000000050c057212 */ /* 0x000fe200078e3cff */
[----:B------:R-:W-:Y:S01]  /*1700*/  DSETP.GTU.AND P0, PT, R20, 1, PT ;  /* 0x3ff000001400742a */ /* 0x000fe20003f0c000 */
[----:B------:R-:W-:Y:S01]  /*1710*/  BSSY.RECONVERGENT B0, `(.L_x_14) ;  /* 0x0000028000007945 */ /* 0x000fe20003800200 */
[----:B------:R-:W-:-:S05]  /*1720*/  IMAD.SHL.U32 R2, R0, 0x2, RZ ;  /* 0x0000000200027824 */ /* 0x000fca00078e00ff */
[----:B------:R-:W-:-:S04]  /*1730*/  LOP3.LUT R2, R0, R2, R9, 0x96, !PT ;  /* 0x0000000200027212 */ /* 0x000fc800078e9609 */
[----:B------:R-:W-:Y:S01]  /*1740*/  LOP3.LUT R12, R2, R11, RZ, 0x3c, !PT ;  /* 0x0000000b020c7212 */ /* 0x000fe200078e3cff */
[----:B------:R-:W-:-:S04]  /*1750*/  IMAD.SHL.U32 R2, R5, 0x2, RZ ;  /* 0x0000000205027824 */ /* 0x000fc800078e00ff */
[----:B------:R-:W-:-:S05]  /*1760*/  IMAD.SHL.U32 R0, R12, 0x10, RZ ;  /* 0x000000100c007824 */ /* 0x000fca00078e00ff */
[----:B------:R-:W-:-:S04]  /*1770*/  LOP3.LUT R5, R5, R2, R0, 0x96, !PT ;  /* 0x0000000205057212 */ /* 0x000fc800078e9600 */
[----:B------:R-:W-:Y:S01]  /*1780*/  LOP3.LUT R13, R5, R12, RZ, 0x3c, !PT ;  /* 0x0000000c050d7212 */ /* 0x000fe200078e3cff */
[----:B------:R-:W-:-:S03]  /*1790*/  IMAD.MOV.U32 R5, RZ, RZ, 0x2f800000 ;  /* 0x2f800000ff057424 */ /* 0x000fc600078e00ff */
        /* <DEDUP_REMOVED lines=31> */
.L_x_15:
[----:B------:R-:W-:Y:S05]  /*1990*/  BSYNC.RECONVERGENT B0 ;  /* 0x0000000000007941 */ /* 0x000fea0003800200 */
.L_x_14:
        /* <DEDUP_REMOVED lines=10> */
[----:B------:R-:W-:Y:S01]  /*1a40*/  LOP3.LUT R0, R0, R5, R3, 0x96, !PT ;  /* 0x0000000500007212 */ /* 0x000fe200078e9603 */
[----:B------:R-:W-:-:S03]  /*1a50*/  IMAD.SHL.U32 R3, R7, 0x2, RZ ;  /* 0x0000000207037824 */ /* 0x000fc600078e00ff */
[----:B------:R-:W-:-:S04]  /*1a60*/  LOP3.LUT R8, R0, R13, RZ, 0x3c, !PT ;  /* 0x0000000d00087212 */ /* 0x000fc800078e3cff */
[----:B------:R-:W-:Y:S01]  /*1a70*/  IADD3 R4, PT, PT, R4, 0x26b663, R8 ;  /* 0x0026b66304047810 */ /* 0x000fe20007ffe008 */
[----:B------:R-:W-:-:S05]  /*1a80*/  IMAD.SHL.U32 R0, R8, 0x10, RZ ;  /* 0x0000001008007824 */ /* 0x000fca00078e00ff */
[----:B------:R-:W-:Y:S01]  /*1a90*/  LOP3.LUT R3, R7, R3, R0, 0x96, !PT ;  /* 0x0000000307037212 */ /* 0x000fe200078e9600 */
[----:B------:R-:W-:-:S03]  /*1aa0*/  IMAD.MOV.U32 R7, RZ, RZ, 0x2f800000 ;  /* 0x2f800000ff077424 */ /* 0x000fc600078e00ff */
[----:B------:R-:W-:-:S05]  /*1ab0*/  LOP3.LUT R9, R3, R8, RZ, 0x3c, !PT ;  /* 0x0000000803097212 */ /* 0x000fca00078e3cff */
[----:B------:R-:W-:-:S05]  /*1ac0*/  IMAD.IADD R0, R6, 0x1, R9 ;  /* 0x0000000106007824 */ /* 0x000fca00078e0209 */
[----:B------:R-:W-:-:S05]  /*1ad0*/  I2FP.F32.U32 R0, R0 ;  /* 0x0000000000007245 */ /* 0x000fca0000201000 */
        /* <DEDUP_REMOVED lines=28> */
.L_x_17:
[----:B------:R-:W-:Y:S05]  /*1ca0*/  BSYNC.RECONVERGENT B0 ;  /* 0x0000000000007941 */ /* 0x000fea0003800200 */
.L_x_16:
[----:B------:R-:W-:Y:S01]  /*1cb0*/  DSETP.GTU.AND P0, PT, R20, 1, PT ;  /* 0x3ff000001400742a */ /* 0x000fe20003f0c000 */
[----:B------:R-:W-:Y:S02]  /*1cc0*/  VIADD R2, R3, 0x1 ;  /* 0x0000000103027836 */ /* 0x000fe40000000000 */
[----:B------:R-:W-:-:S11]  /*1cd0*/  VIADD R0, R6, 0x2c3e28 ;  /* 0x002c3e2806007836 */ /* 0x000fd60000000000 */
[----:B------:R-:W-:Y:S01]  /*1ce0*/  @P0 IMAD.MOV R2, RZ, RZ, R3 ;  /* 0x000000ffff020224 */ /* 0x000fe200078e0203 */
[----:B------:R-:W-:Y:S06]  /*1cf0*/  BRA.U UP0, `(.L_x_18) ;  /* 0xfffffff100c07547 */ /* 0x000fec000b83ffff */
.L_x_9:
[----:B------:R-:W-:-:S09]  /*1d00*/  UISETP.NE.AND UP0, UPT, UR4, URZ, UPT ;  /* 0x000000ff0400728c */ /* 0x000fd2000bf05270 */
[----:B------:R-:W-:Y:S05]  /*1d10*/  BRA.U !UP0, `(.L_x_19) ;  /* 0x0000000108f87547 */ /* 0x000fea000b800000 */
[----:B------:R-:W-:Y:S01]  /*1d20*/  VIADD R3, R6, 0xb0f8a ;  /* 0x000b0f8a06037836 */ /* 0x000fe20000000000 */
[----:B------:R-:W-:-:S12]  /*1d30*/  UIADD3 UR4, UPT, UPT, -UR4, URZ, URZ ;  /* 0x000000ff04047290 */ /* 0x000fd8000fffe1ff */
.L_x_22:
[----:B------:R-:W-:Y:S01]  /*1d40*/  SHF.R.U32.HI R0, RZ, 0x2, R11 ;  /* 0x00000002ff007819 */ /* 0x000fe2000001160b */
[----:B------:R-:W-:Y:S01]  /*1d50*/  IMAD.SHL.U32 R5, R9, 0x10, RZ ;  /* 0x0000001009057824 */ /* 0x000fe200078e00ff */
[----:B------:R-:W-:Y:S01]  /*1d60*/  SHF.R.U32.HI R7, RZ, 0x2, R12 ;  /* 0x00000002ff077819 */ /* 0x000fe2000001160c */
[----:B------:R-:W-:Y:S01]  /*1d70*/  IMAD.MOV.U32 R20, RZ, RZ, 0x0 ;  /* 0x00000000ff147424 */ /* 0x000fe200078e00ff */
[----:B------:R-:W-:Y:S01]  /*1d80*/  LOP3.LUT R0, R0, R11, RZ, 0x3c, !PT ;  /* 0x0000000b00007212 */ /* 0x000fe200078e3cff */
[----:B------:R-:W-:Y:S01]  /*1d90*/  IMAD.MOV.U32 R21, RZ, RZ, 0x3fd80000 ;  /* 0x3fd80000ff157424 */ /* 0x000fe200078e00ff */
[----:B------:R-:W-:Y:S01]  /*1da0*/  LOP3.LUT R7, R7, R12, RZ, 0x3c, !PT ;  /* 0x0000000c07077212 */ /* 0x000fe200078e3cff */
[----:B01----:R-:W-:Y:S01]  /*1db0*/  IMAD.MOV.U32 R12, RZ, RZ, 0x2f800000 ;  /* 0x2f800000ff0c7424 */ /* 0x003fe200078e00ff */
[----:B------:R-:W-:Y:S01]  /*1dc0*/  BSSY.RECONVERGENT B0, `(.L_x_20) ;  /* 0x000002b000007945 */ /* 0x000fe20003800200 */
[----:B------:R-:W-:-:S05]  /*1dd0*/  IMAD.SHL.U32 R4, R0, 0x2, RZ ;  /* 0x0000000200047824 */ /* 0x000fca00078e00ff */
[----:B------:R-:W-:Y:S01]  /*1de0*/  LOP3.LUT R0, R0, R4, R5, 0x96, !PT ;  /* 0x0000000400007212 */ /* 0x000fe200078e9605 */
[----:B------:R-:W-:-:S03]  /*1df0*/  IMAD.SHL.U32 R5, R7, 0x2, RZ ;  /* 0x0000000207057824 */ /* 0x000fc600078e00ff */
[----:B------:R-:W-:-:S05]  /*1e00*/  LOP3.LUT R0, R0, R9, RZ, 0x3c, !PT ;  /* 0x0000000900007212 */ /* 0x000fca00078e3cff */
[----:B------:R-:W-:-:S05]  /*1e10*/  IMAD.SHL.U32 R4, R0, 0x10, RZ ;  /* 0x0000001000047824 */ /* 0x000fca00078e00ff */
[----:B------:R-:W-:-:S04]  /*1e20*/  LOP3.LUT R5, R7, R5, R4, 0x96, !PT ;  /* 0x0000000507057212 */ /* 0x000fc800078e9604 */
[----:B------:R-:W-:-:S05]  /*1e30*/  LOP3.LUT R6, R5, R0, RZ, 0x3c, !PT ;  /* 0x0000000005067212 */ /* 0x000fca00078e3cff */
[----:B------:R-:W-:-:S05]  /*1e40*/  IMAD.IADD R4, R6, 0x1, R3 ;  /* 0x0000000106047824 */ /* 0x000fca00078e0203 */
[----:B------:R-:W-:Y:S02]  /*1e50*/  I2FP.F32.U32 R5, R4 ;  /* 0x0000000400057245 */ /* 0x000fe40000201000 */
[----:B------:R-:W-:-:S03]  /*1e60*/  IADD3 R4, PT, PT, R3, -0x587c5, R0 ;  /* 0xfffa783b03047810 */ /* 0x000fc60007ffe000 */
[----:B------:R-:W-:Y:S01]  /*1e70*/  FFMA R11, R5, R12, 1.1641532182693481445e-10 ;  /* 0x2f000000050b7423 */ /* 0x000fe2000000000c */
[----:B------:R-:W-:-:S03]  /*1e80*/  I2FP.F32.U32 R7, R4 ;  /* 0x0000000400077245 */ /* 0x000fc60000201000 */
[----:B------:R0:W1:Y:S02]  /*1e90*/  F2F.F64.F32 R4, R11 ;  /* 0x0000000b00047310 */ /* 0x0000640000201800 */
[----:B------:R-:W-:Y:S01]  /*1ea0*/  FFMA R7, R7, R12, 1.1641532182693481445e-10 ;  /* 0x2f00000007077423 */ /* 0x000fe2000000000c */
[----:B------:R-:W-:Y:S02]  /*1eb0*/  IMAD.MOV.U32 R12, RZ, RZ, R8 ;  /* 0x000000ffff0c7224 */ /* 0x000fe400078e0008 */
[----:B------:R-:W-:-:S03]  /*1ec0*/  IMAD.MOV.U32 R8, RZ, RZ, R0 ;  /* 0x000000ffff087224 */ /* 0x000fc600078e0000 */
[----:B------:R-:W2:Y:S01]  /*1ed0*/  F2F.F64.F32 R24, R7 ;  /* 0x0000000700187310 */ /* 0x000ea20000201800 */
[----:B0-----:R-:W-:Y:S02]  /*1ee0*/  IMAD.MOV.U32 R11, RZ, RZ, R13 ;  /* 0x000000ffff0b7224 */ /* 0x001fe400078e000d */
[----:B------:R-:W-:Y:S02]  /*1ef0*/  IMAD.MOV.U32 R13, RZ, RZ, R9 ;  /* 0x000000ffff0d7224 */ /* 0x000fe400078e0009 */
[----:B------:R-:W-:Y:S01]  /*1f00*/  IMAD.MOV.U32 R9, RZ, RZ, R6 ;  /* 0x000000ffff097224 */ /* 0x000fe200078e0006 */
        /* <DEDUP_REMOVED lines=18> */
[----:B------:R-:W-:-:S07]  /*2030*/  IMAD.MOV.U32 R21, RZ, RZ, R19 ;  /* 0x000000ffff157224 */ /* 0x000fce00078e0013 */
[----:B------:R-:W-:Y:S05]  /*2040*/  CALL.REL.NOINC `($__internal_0_$__cuda_sm20_dsqrt_rn_f64_mediumpath_v1) ;  /* 0x0000000000907944 */ /* 0x000fea0003c00000 */
[----:B------:R-:W-:Y:S02]  /*2050*/  IMAD.MOV.U32 R4, RZ, RZ, R20 ;  /* 0x000000ffff047224 */ /* 0x000fe400078e0014 */
[----:B------:R-:W-:-:S07]  /*2060*/  IMAD.MOV.U32 R5, RZ, RZ, R21 ;  /* 0x000000ffff057224 */ /* 0x000fce00078e0015 */
.L_x_21:
[----:B------:R-:W-:Y:S05]  /*2070*/  BSYNC.RECONVERGENT B0 ;  /* 0x0000000000007941 */ /* 0x000fea0003800200 */
.L_x_20:
[----:B------:R-:W-:Y:S01]  /*2080*/  DSETP.GTU.AND P0, PT, R4, 1, PT ;  /* 0x3ff000000400742a */ /* 0x000fe20003f0c000 */
[----:B------:R-:W-:Y:S01]  /*2090*/  UIADD3 UR4, UPT, UPT, UR4, 0x1, URZ ;  /* 0x0000000104047890 */ /* 0x000fe2000fffe0ff */
[----:B------:R-:W-:Y:S02]  /*20a0*/  VIADD R0, R2, 0x1 ;  /* 0x0000000102007836 */ /* 0x000fe40000000000 */
[----:B------:R-:W-:Y:S01]  /*20b0*/  VIADD R3, R3, 0xb0f8a ;  /* 0x000b0f8a03037836 */ /* 0x000fe20000000000 */
[----:B------:R-:W-:-:S09]  /*20c0*/  UISETP.NE.AND UP0, UPT, UR4, URZ, UPT ;  /* 0x000000ff0400728c */ /* 0x000fd2000bf05270 */
[----:B------:R-:W-:-:S04]  /*20d0*/  @P0 IMAD.MOV R0, RZ, RZ, R2 ;  /* 0x000000ffff000224 */ /* 0x000fc800078e0202 */
[----:B------:R-:W-:Y:S01]  /*20e0*/  IMAD.MOV.U32 R2, RZ, RZ, R0 ;  /* 0x000000ffff027224 */ /* 0x000fe200078e0000 */
[----:B------:R-:W-:Y:S06]  /*20f0*/  BRA.U UP0, `(.L_x_22) ;  /* 0xfffffffd00107547 */ /* 0x000fec000b83ffff */
.L_x_19:
[----:B------:R-:W0:Y:S01]  /*2100*/  LDC R3, c[0x0][0x390] ;  /* 0x0000e400ff037b82 */ /* 0x000e220000000800 */
[----:B------:R2:W-:Y:S04]  /*2110*/  STG.E.64 desc[UR36][R14.64+0x8], R12 ;  /* 0x0000080c0e007986 */ /* 0x0005e8000c101b24 */
[----:B------:R2:W-:Y:S01]  /*2120*/  STG.E.64 desc[UR36][R14.64+0x10], R8 ;  /* 0x000010080e007986 */ /* 0x0005e2000c101b24 */
[----:B0-----:R-:W-:-:S05]  /*2130*/  IMAD R10, R3, 0xb0f8a, R10 ;  /* 0x000b0f8a030a7824 */ /* 0x001fca00078e020a */
[----:B------:R2:W-:Y:S02]  /*2140*/  STG.E.64 desc[UR36][R14.64], R10 ;  /* 0x0000000a0e007986 */ /* 0x0005e4000c101b24 */
.L_x_8:
[----:B012---:R-:W0:Y:S01]  /*2150*/  LDC.64 R10, c[0x0][0x388] ;  /* 0x0000e200ff0a7b82 */ /* 0x007e220000000a00 */
[----:B------:R-:W-:Y:S01]  /*2160*/  MOV R0, 0x0 ;  /* 0x0000000000007802 */ /* 0x000fe20000000f00 */
[----:B------:R-:W1:Y:S01]  /*2170*/  LDCU.64 UR4, c[0x4][0x48] ;  /* 0x01000900ff0477ac */ /* 0x000e620008000a00 */
[----:B------:R-:W-:Y:S02]  /*2180*/  IMAD.U32 R6, RZ, RZ, UR6 ;  /* 0x00000006ff067e24 */ /* 0x000fe4000f8e00ff */
[----:B------:R-:W-:-:S03]  /*2190*/  IMAD.U32 R7, RZ, RZ, UR7 ;  /* 0x00000007ff077e24 */ /* 0x000fc6000f8e00ff */
[----:B------:R2:W3:Y:S01]  /*21a0*/  LDC.64 R8, c[0x4][R0] ;  /* 0x0100000000087b82 */ /* 0x0004e20000000a00 */
[----:B-1----:R-:W-:Y:S02]  /*21b0*/  IMAD.U32 R4, RZ, RZ, UR4 ;  /* 0x00000004ff047e24 */ /* 0x002fe4000f8e00ff */
[----:B------:R-:W-:Y:S01]  /*21c0*/  IMAD.U32 R5, RZ, RZ, UR5 ;  /* 0x00000005ff057e24 */ /* 0x000fe2000f8e00ff */
[----:B0-----:R2:W-:Y:S06]  /*21d0*/  STL.64 [R1], R10 ;  /* 0x0000000a01007387 */ /* 0x0015ec0000100a00 */
[----:B------:R-:W-:-:S07]  /*21e0*/  LEPC R20, `(.L_x_23) ;  /* 0x000000001014794e */ /* 0x000fce0000000000 */
[----:B--23--:R-:W-:Y:S05]  /*21f0*/  CALL.ABS.NOINC R8 ;  /* 0x0000000008007343 */ /* 0x00cfea0003c00000 */
.L_x_23:
[----:B------:R-:W0:Y:S01]  /*2200*/  S2R R0, SR_LANEID ;  /* 0x0000000000007919 */ /* 0x000e220000000000 */
[----:B------:R-:W1:Y:S08]  /*2210*/  REDUX.SUM UR5, R2 ;  /* 0x00000000020573c4 */ /* 0x000e70000000c000 */
[----:B------:R-:W2:Y:S01]  /*2220*/  LDC.64 R4, c[0x0][0x388] ;  /* 0x0000e200ff047b82 */ /* 0x000ea20000000a00 */
[----:B------:R-:W-:-:S02]  /*2230*/  VOTEU.ANY UR4, UPT, PT ;  /* 0x0000000000047886 */ /* 0x000fc400038e0100 */
[----:B------:R-:W-:Y:S01]  /*2240*/  UFLO.U32 UR4, UR4 ;  /* 0x00000004000472bd */ /* 0x000fe200080e0000 */
[----:B-1----:R-:W-:-:S05]  /*2250*/  IMAD.U32 R3, RZ, RZ, UR5 ;  /* 0x00000005ff037e24 */ /* 0x002fca000f8e00ff */
[----:B0-----:R-:W-:-:S13]  /*2260*/  ISETP.EQ.U32.AND P0, PT, R0, UR4, PT ;  /* 0x0000000400007c0c */ /* 0x001fda000bf02070 */
[----:B--2---:R-:W-:Y:S01]  /*2270*/  @P0 REDG.E.ADD.STRONG.GPU desc[UR36][R4.64], R3 ;  /* 0x000000030400098e */ /* 0x004fe2000c12e124 */
[----:B------:R-:W-:Y:S05]  /*2280*/  EXIT ;  /* 0x000000000000794d */ /* 0x000fea0003800000 */
        .weak           $__internal_0_$__cuda_sm20_dsqrt_rn_f64_mediumpath_v1
        .type           $__internal_0_$__cuda_sm20_dsqrt_rn_f64_mediumpath_v1,@function
        .size           $__internal_0_$__cuda_sm20_dsqrt_rn_f64_mediumpath_v1,(.L_x_29 - $__internal_0_$__cuda_sm20_dsqrt_rn_f64_mediumpath_v1)
$__internal_0_$__cuda_sm20_dsqrt_rn_f64_mediumpath_v1:
[----:B------:R-:W-:Y:S01]  /*2290*/  ISETP.GE.U32.AND P0, PT, R16, -0x3400000, PT ;  /* 0xfcc000001000780c */ /* 0x000fe20003f06070 */
[----:B------:R-:W-:Y:S01]  /*22a0*/  BSSY.RECONVERGENT B1, `(.L_x_24) ;  /* 0x0000029000017945 */ /* 0x000fe20003800200 */
[----:B------:R-:W-:Y:S02]  /*22b0*/  IMAD.MOV.U32 R16, RZ, RZ, R24 ;  /* 0x000000ffff107224 */ /* 0x000fe400078e0018 */
[----:B------:R-:W-:Y:S02]  /*22c0*/  IMAD.MOV.U32 R17, RZ, RZ, R25 ;  /* 0x000000ffff117224 */ /* 0x000fe400078e0019 */
[----:B------:R-:W-:Y:S02]  /*22d0*/  IMAD.MOV.U32 R19, RZ, RZ, R21 ;  /* 0x000000ffff137224 */ /* 0x000fe400078e0015 */
[----:B------:R-:W-:Y:S02]  /*22e0*/  IMAD.MOV.U32 R21, RZ, RZ, R27 ;  /* 0x000000ffff157224 */ /* 0x000fe400078e001b */
[----:B------:R-:W-:-:S02]  /*22f0*/  IMAD.MOV.U32 R24, RZ, RZ, R0 ;  /* 0x000000ffff187224 */ /* 0x000fc400078e0000 */
[----:B------:R-:W-:Y:S01]  /*2300*/  IMAD.MOV.U32 R25, RZ, RZ, R23 ;  /* 0x000000ffff197224 */ /* 0x000fe200078e0017 */
[----:B------:R-:W-:Y:S06]  /*2310*/  @!P0 BRA `(.L_x_25) ;  /* 0x0000000000208947 */ /* 0x000fec0003800000 */
[----:B------:R-:W-:-:S10]  /*2320*/  DFMA.RM R20, R18, R20, R24 ;  /* 0x000000141214722b */ /* 0x000fd40000004018 */
[----:B------:R-:W-:-:S05]  /*2330*/  IADD3 R18, P0, PT, R20, 0x1, RZ ;  /* 0x0000000114127810 */ /* 0x000fca0007f1e0ff */
[----:B------:R-:W-:-:S06]  /*2340*/  IMAD.X R19, RZ, RZ, R21, P0 ;  /* 0x000000ffff137224 */ /* 0x000fcc00000e0615 */
[----:B------:R-:W-:-:S08]  /*2350*/  DFMA.RP R16, -R20, R18, R16 ;  /* 0x000000121410722b */ /* 0x000fd00000008110 */
[----:B------:R-:W-:-:S06]  /*2360*/  DSETP.GT.AND P0, PT, R16, RZ, PT ;  /* 0x000000ff1000722a */ /* 0x000fcc0003f04000 */
[----:B------:R-:W-:Y:S02]  /*2370*/  FSEL R18, R18, R20, P0 ;  /* 0x0000001412127208 */ /* 0x000fe40000000000 */
[----:B------:R-:W-:Y:S01]  /*2380*/  FSEL R19, R19, R21, P0 ;  /* 0x0000001513137208 */ /* 0x000fe20000000000 */
[----:B------:R-:W-:Y:S06]  /*2390*/  BRA `(.L_x_26) ;  /* 0x0000000000647947 */ /* 0x000fec0003800000 */
.L_x_25:
[----:B------:R-:W-:-:S14]  /*23a0*/  DSETP.NE.AND P0, PT, R16, RZ, PT ;  /* 0x000000ff1000722a */ /* 0x000fdc0003f05000 */
[----:B------:R-:W-:Y:S05]  /*23b0*/  @!P0 BRA `(.L_x_27) ;  /* 0x0000000000588947 */ /* 0x000fea0003800000 */
[----:B------:R-:W-:-:S13]  /*23c0*/  ISETP.GE.AND P0, PT, R17, RZ, PT ;  /* 0x000000ff1100720c */ /* 0x000fda0003f06270 */
[----:B------:R-:W-:Y:S02]  /*23d0*/  @!P0 IMAD.MOV.U32 R18, RZ, RZ, 0x0 ;  /* 0x00000000ff128424 */ /* 0x000fe400078e00ff */
[----:B------:R-:W-:Y:S01]  /*23e0*/  @!P0 IMAD.MOV.U32 R19, RZ, RZ, -0x80000 ;  /* 0xfff80000ff138424 */ /* 0x000fe200078e00ff */
[----:B------:R-:W-:Y:S06]  /*23f0*/  @!P0 BRA `(.L_x_26) ;  /* 0x00000000004c8947 */ /* 0x000fec0003800000 */
[----:B------:R-:W-:-:S13]  /*2400*/  ISETP.GT.AND P0, PT, R17, 0x7fefffff, PT ;  /* 0x7fefffff1100780c */ /* 0x000fda0003f04270 */
[----:B------:R-:W-:Y:S05]  /*2410*/  @P0 BRA `(.L_x_27) ;  /* 0x0000000000400947 */ /* 0x000fea0003800000 */
[----:B------:R-:W-:Y:S01]  /*2420*/  DMUL R24, R16, 8.11296384146066816958e+31 ;  /* 0x4690000010187828 */ /* 0x000fe20000000000 */
[----:B------:R-:W-:Y:S02]  /*2430*/  IMAD.MOV.U32 R20, RZ, RZ, RZ ;  /* 0x000000ffff147224 */ /* 0x000fe400078e00ff */
[----:B------:R-:W-:Y:S02]  /*2440*/  IMAD.MOV.U32 R16, RZ, RZ, 0x0 ;  /* 0x00000000ff107424 */ /* 0x000fe400078e00ff */
[----:B------:R-:W-:Y:S01]  /*2450*/  IMAD.MOV.U32 R17, RZ, RZ, 0x3fd80000 ;  /* 0x3fd80000ff117424 */ /* 0x000fe200078e00ff */
[----:B------:R-:W0:Y:S02]  /*2460*/  MUFU.RSQ64H R21, R25 ;  /* 0x0000001900157308 */ /* 0x000e240000001c00 */
[----:B0-----:R-:W-:-:S08]  /*2470*/  DMUL R18, R20, R20 ;  /* 0x0000001414127228 */ /* 0x001fd00000000000 */
[----:B------:R-:W-:-:S08]  /*2480*/  DFMA R18, R24, -R18, 1 ;  /* 0x3ff000001812742b */ /* 0x000fd00000000812 */
[----:B------:R-:W-:Y:S02]  /*2490*/  DFMA R16, R18, R16, 0.5 ;  /* 0x3fe000001210742b */ /* 0x000fe40000000010 */
[----:B------:R-:W-:-:S08]  /*24a0*/  DMUL R18, R20, R18 ;  /* 0x0000001214127228 */ /* 0x000fd00000000000 */
[----:B------:R-:W-:-:S08]  /*24b0*/  DFMA R18, R16, R18, R20 ;  /* 0x000000121012722b */ /* 0x000fd00000000014 */
[----:B------:R-:W-:Y:S02]  /*24c0*/  DMUL R16, R24, R18 ;  /* 0x0000001218107228 */ /* 0x000fe40000000000 */
[----:B------:R-:W-:-:S06]  /*24d0*/  VIADD R19, R19, 0xfff00000 ;  /* 0xfff0000013137836 */ /* 0x000fcc0000000000 */
[----:B------:R-:W-:-:S08]  /*24e0*/  DFMA R20, R16, -R16, R24 ;  /* 0x800000101014722b */ /* 0x000fd00000000018 */
[----:B------:R-:W-:-:S10]  /*24f0*/  DFMA R18, R18, R20, R16 ;  /* 0x000000141212722b */ /* 0x000fd40000000010 */
[----:B------:R-:W-:Y:S01]  /*2500*/  VIADD R19, R19, 0xfcb00000 ;  /* 0xfcb0000013137836 */ /* 0x000fe20000000000 */
[----:B------:R-:W-:Y:S06]  /*2510*/  BRA `(.L_x_26) ;  /* 0x0000000000047947 */ /* 0x000fec0003800000 */
.L_x_27:
[----:B------:R-:W-:-:S11]  /*2520*/  DADD R18, R16, R16 ;  /* 0x0000000010127229 */ /* 0x000fd60000000010 */
.L_x_26:
[----:B------:R-:W-:Y:S05]  /*2530*/  BSYNC.RECONVERGENT B1 ;  /* 0x0000000000017941 */ /* 0x000fea0003800200 */
.L_x_24:
[----:B------:R-:W-:Y:S02]  /*2540*/  IMAD.MOV.U32 R23, RZ, RZ, 0x0 ;  /* 0x00000000ff177424 */ /* 0x000fe400078e00ff */
[----:B------:R-:W-:Y:S02]  /*2550*/  IMAD.MOV.U32 R20, RZ, RZ, R18 ;  /* 0x000000ffff147224 */ /* 0x000fe400078e0012 */
[----:B------:R-:W-:Y:S01]  /*2560*/  IMAD.MOV.U32 R21, RZ, RZ, R19 ;  /* 0x000000ffff157224 */ /* 0x000fe200078e0013 */
[----:B------:R-:W-:Y:S06]  /*2570*/  RET.REL.NODEC R22 `(_Z9pi_kernelP17curandStateXORWOWPii) ;  /* 0xffffffd816a07950 */ /* 0x000fec0003c3ffff */
.L_x_28:
[----:B------:R-:W-:-:S00]  /*2580*/  BRA `(.L_x_28) ;  /* 0xfffffffc00fc7947 */ /* 0x000fc0000383ffff */
[----:B------:R-:W-:-:S00]  /*2590*/  NOP ;  /* 0x0000000000007918 */ /* 0x000fc00000000000 */
        /* <DEDUP_REMOVED lines=14> */
.L_x_29:


//--------------------- .nv.global.init           --------------------------
	.section	.nv.global.init,"aw",@progbits
	.align	4
.nv.global.init:
	.type		mrg32k3aM1SubSeq,@object
	.size		mrg32k3aM1SubSeq,(mrg32k3aM2SubSeq - mrg32k3aM1SubSeq)
mrg32k3aM1SubSeq:
        /*0000*/ 	.byte	0x0b, 0xcc, 0xee, 0x04, 0x73, 0x29, 0x8b, 0x6f, 0xf6, 0x53, 0x03, 0xf6, 0x23, 0xf6, 0xea, 0xda
        /* <DEDUP_REMOVED lines=125> */
	.type		mrg32k3aM2SubSeq,@object
	.size		mrg32k3aM2SubSeq,(mrg32k3aM1 - mrg32k3aM2SubSeq)
mrg32k3aM2SubSeq:
        /* <DEDUP_REMOVED lines=126> */
	.type		mrg32k3aM1,@object
	.size		mrg32k3aM1,(mrg32k3aM1Seq - mrg32k3aM1)
mrg32k3aM1:
        /* <DEDUP_REMOVED lines=144> */
	.type		mrg32k3aM1Seq,@object
	.size		mrg32k3aM1Seq,(mrg32k3aM2 - mrg32k3aM1Seq)
mrg32k3aM1Seq:
        /* <DEDUP_REMOVED lines=144> */
	.type		mrg32k3aM2,@object
	.size		mrg32k3aM2,(mrg32k3aM2Seq - mrg32k3aM2)
mrg32k3aM2:
        /* <DEDUP_REMOVED lines=144> */
	.type		mrg32k3aM2Seq,@object
	.size		mrg32k3aM2Seq,(precalc_xorwow_matrix - mrg32k3aM2Seq)
mrg32k3aM2Seq:
        /* <DEDUP_REMOVED lines=144> */
	.type		precalc_xorwow_matrix,@object
	.size		precalc_xorwow_matrix,(precalc_xorwow_offset_matrix - precalc_xorwow_matrix)
precalc_xorwow_matrix:
        /* <DEDUP_REMOVED lines=6400> */
	.type		precalc_xorwow_offset_matrix,@object
	.size		precalc_xorwow_offset_matrix,($str - precalc_xorwow_offset_matrix)
precalc_xorwow_offset_matrix:
        /* <DEDUP_REMOVED lines=6400> */
	.type		$str,@object
	.size		$str,(.L_9 - $str)
$str:
        /*353c0*/ 	.byte	0x25, 0x64, 0x0a, 0x00
.L_9:


//--------------------- .nv.shared.reserved.0     --------------------------
	.section	.nv.shared.reserved.0,"aw",@nobits
	.weak		__nv_reservedSMEM_offset_0_alias
	.size		__nv_reservedSMEM_offset_0_alias, 0, 64
	.other		__nv_reservedSMEM_offset_0_alias,@"STO_CUDA_RESERVED_SHARED STV_DEFAULT"
__nv_reservedSMEM_offset_0_alias:
	.zero		0
	.zero		64


//--------------------- .nv.constant0._Z9pi_kernelP17curandStateXORWOWPii --------------------------
	.section	.nv.constant0._Z9pi_kernelP17curandStateXORWOWPii,"a",@progbits
	.sectionflags	@""
	.align	4
.nv.constant0._Z9pi_kernelP17curandStateXORWOWPii:
	.zero		916


//--------------------- SYMBOLS --------------------------

	.type		.nv.reservedSmem.offset0,@object
	.size		.nv.reservedSmem.offset0,0x4
	.type		vprintf,@function
